//
// Generated by NVIDIA NVVM Compiler
//
// Compiler Build ID: CL-36424714
// Cuda compilation tools, release 13.0, V13.0.88
// Based on NVVM 20.0.0
//

.version 9.0
.target sm_100
.address_size 64

	// .globl	_Z15HSLSelectKerneliibfffbffffbffffPKfPf

.visible .entry _Z15HSLSelectKerneliibfffbffffbffffPKfPf(
	.param .u32 _Z15HSLSelectKerneliibfffbffffbffffPKfPf_param_0,
	.param .u32 _Z15HSLSelectKerneliibfffbffffbffffPKfPf_param_1,
	.param .u8 _Z15HSLSelectKerneliibfffbffffbffffPKfPf_param_2,
	.param .f32 _Z15HSLSelectKerneliibfffbffffbffffPKfPf_param_3,
	.param .f32 _Z15HSLSelectKerneliibfffbffffbffffPKfPf_param_4,
	.param .f32 _Z15HSLSelectKerneliibfffbffffbffffPKfPf_param_5,
	.param .u8 _Z15HSLSelectKerneliibfffbffffbffffPKfPf_param_6,
	.param .f32 _Z15HSLSelectKerneliibfffbffffbffffPKfPf_param_7,
	.param .f32 _Z15HSLSelectKerneliibfffbffffbffffPKfPf_param_8,
	.param .f32 _Z15HSLSelectKerneliibfffbffffbffffPKfPf_param_9,
	.param .f32 _Z15HSLSelectKerneliibfffbffffbffffPKfPf_param_10,
	.param .u8 _Z15HSLSelectKerneliibfffbffffbffffPKfPf_param_11,
	.param .f32 _Z15HSLSelectKerneliibfffbffffbffffPKfPf_param_12,
	.param .f32 _Z15HSLSelectKerneliibfffbffffbffffPKfPf_param_13,
	.param .f32 _Z15HSLSelectKerneliibfffbffffbffffPKfPf_param_14,
	.param .f32 _Z15HSLSelectKerneliibfffbffffbffffPKfPf_param_15,
	.param .u64 .ptr .align 1 _Z15HSLSelectKerneliibfffbffffbffffPKfPf_param_16,
	.param .u64 .ptr .align 1 _Z15HSLSelectKerneliibfffbffffbffffPKfPf_param_17
)
{
	.reg .pred 	%p<56>;
	.reg .b16 	%rs<4>;
	.reg .b32 	%r<15>;
	.reg .b32 	%f<20>;
	.reg .b64 	%rd<11>;
	.reg .b64 	%fd<97>;

	ld.param.u32 	%r4, [_Z15HSLSelectKerneliibfffbffffbffffPKfPf_param_0];
	ld.param.u32 	%r5, [_Z15HSLSelectKerneliibfffbffffbffffPKfPf_param_1];
	ld.param.s8 	%rs1, [_Z15HSLSelectKerneliibfffbffffbffffPKfPf_param_2];
	ld.param.f32 	%f12, [_Z15HSLSelectKerneliibfffbffffbffffPKfPf_param_3];
	ld.param.f32 	%f13, [_Z15HSLSelectKerneliibfffbffffbffffPKfPf_param_4];
	ld.param.f32 	%f14, [_Z15HSLSelectKerneliibfffbffffbffffPKfPf_param_5];
	ld.param.s8 	%rs2, [_Z15HSLSelectKerneliibfffbffffbffffPKfPf_param_6];
	ld.param.f32 	%f4, [_Z15HSLSelectKerneliibfffbffffbffffPKfPf_param_7];
	ld.param.f32 	%f5, [_Z15HSLSelectKerneliibfffbffffbffffPKfPf_param_8];
	ld.param.f32 	%f6, [_Z15HSLSelectKerneliibfffbffffbffffPKfPf_param_9];
	ld.param.f32 	%f7, [_Z15HSLSelectKerneliibfffbffffbffffPKfPf_param_10];
	ld.param.s8 	%rs3, [_Z15HSLSelectKerneliibfffbffffbffffPKfPf_param_11];
	ld.param.f32 	%f8, [_Z15HSLSelectKerneliibfffbffffbffffPKfPf_param_12];
	ld.param.f32 	%f9, [_Z15HSLSelectKerneliibfffbffffbffffPKfPf_param_13];
	ld.param.f32 	%f10, [_Z15HSLSelectKerneliibfffbffffbffffPKfPf_param_14];
	ld.param.f32 	%f11, [_Z15HSLSelectKerneliibfffbffffbffffPKfPf_param_15];
	mov.u32 	%r7, %ctaid.x;
	mov.u32 	%r8, %ntid.x;
	mov.u32 	%r9, %tid.x;
	mad.lo.s32 	%r1, %r7, %r8, %r9;
	mov.u32 	%r10, %ctaid.y;
	mov.u32 	%r11, %ntid.y;
	mov.u32 	%r12, %tid.y;
	mad.lo.s32 	%r13, %r10, %r11, %r12;
	cvt.f64.f32 	%fd40, %f12;
	cvt.f64.f32 	%fd41, %f13;
	mul.f64 	%fd42, %fd41, 0d3FE0000000000000;
	sub.f64 	%fd1, %fd40, %fd42;
	add.f64 	%fd2, %fd42, %fd40;
	cvt.f64.f32 	%fd3, %f14;
	sub.f64 	%fd4, %fd1, %fd3;
	add.f64 	%fd5, %fd2, %fd3;
	setp.ge.s32 	%p1, %r1, %r4;
	setp.ge.s32 	%p2, %r13, %r5;
	or.pred  	%p3, %p1, %p2;
	mov.f64 	%fd92, 0d0000000000000000;
	@%p3 bra 	$L__BB0_35;
	ld.param.u64 	%rd9, [_Z15HSLSelectKerneliibfffbffffbffffPKfPf_param_16];
	cvta.to.global.u64 	%rd3, %rd9;
	mad.lo.s32 	%r14, %r13, %r4, %r1;
	shl.b32 	%r3, %r14, 2;
	mul.wide.s32 	%rd4, %r3, 4;
	add.s64 	%rd5, %rd3, %rd4;
	ld.global.f32 	%f1, [%rd5];
	ld.global.f32 	%f2, [%rd5+4];
	ld.global.f32 	%f3, [%rd5+8];
	cvt.f64.f32 	%fd6, %f1;
	cvt.f64.f32 	%fd7, %f2;
	cvt.f64.f32 	%fd8, %f3;
	setp.lt.f32 	%p4, %f1, %f2;
	selp.f64 	%fd44, %fd6, %fd7, %p4;
	setp.lt.f64 	%p5, %fd44, %fd8;
	selp.f64 	%fd45, %fd44, %fd8, %p5;
	setp.gt.f32 	%p6, %f1, %f2;
	selp.f64 	%fd46, %fd6, %fd7, %p6;
	setp.gt.f64 	%p7, %fd46, %fd8;
	selp.f64 	%fd9, %fd46, %fd8, %p7;
	setp.ge.f64 	%p8, %fd9, 0d3FF0000000000000;
	mul.f64 	%fd47, %fd9, 0d4059000000000000;
	selp.f64 	%fd10, 0d4059000000000000, %fd47, %p8;
	sub.f64 	%fd11, %fd9, %fd45;
	setp.lt.f64 	%p9, %fd11, 0d3EE4F8B588E368F1;
	mov.f64 	%fd93, 0d0000000000000000;
	@%p9 bra 	$L__BB0_10;
	setp.leu.f64 	%p10, %fd9, 0d0000000000000000;
	mov.f64 	%fd93, 0d7FF8000000000000;
	@%p10 bra 	$L__BB0_10;
	setp.gtu.f64 	%p11, %fd9, %fd6;
	@%p11 bra 	$L__BB0_5;
	sub.f64 	%fd50, %fd7, %fd8;
	div.rn.f64 	%fd91, %fd50, %fd11;
	bra.uni 	$L__BB0_8;
$L__BB0_5:
	setp.gtu.f64 	%p12, %fd9, %fd7;
	@%p12 bra 	$L__BB0_7;
	sub.f64 	%fd51, %fd8, %fd6;
	div.rn.f64 	%fd52, %fd51, %fd11;
	add.f64 	%fd91, %fd52, 0d4000000000000000;
	bra.uni 	$L__BB0_8;
$L__BB0_7:
	sub.f64 	%fd53, %fd6, %fd7;
	div.rn.f64 	%fd54, %fd53, %fd11;
	add.f64 	%fd91, %fd54, 0d4010000000000000;
$L__BB0_8:
	div.rn.f64 	%fd55, %fd11, %fd9;
	mul.f64 	%fd92, %fd55, 0d4059000000000000;
	mul.f64 	%fd93, %fd91, 0d4030AAAAAAAAAAAB;
	setp.geu.f64 	%p13, %fd93, 0d0000000000000000;
	@%p13 bra 	$L__BB0_10;
	add.f64 	%fd93, %fd93, 0d4059000000000000;
$L__BB0_10:
	setp.eq.s16 	%p14, %rs1, 0;
	mov.f64 	%fd94, 0d3FF0000000000000;
	@%p14 bra 	$L__BB0_22;
	add.f64 	%fd21, %fd93, 0dC059000000000000;
	add.f64 	%fd22, %fd93, 0d4059000000000000;
	setp.ge.f64 	%p15, %fd93, %fd1;
	setp.le.f64 	%p16, %fd93, %fd2;
	and.pred  	%p17, %p15, %p16;
	@%p17 bra 	$L__BB0_22;
	setp.ge.f64 	%p18, %fd21, %fd1;
	setp.le.f64 	%p19, %fd21, %fd2;
	and.pred  	%p20, %p18, %p19;
	@%p20 bra 	$L__BB0_22;
	setp.ge.f64 	%p21, %fd22, %fd1;
	setp.le.f64 	%p22, %fd22, %fd2;
	and.pred  	%p23, %p21, %p22;
	@%p23 bra 	$L__BB0_22;
	setp.leu.f64 	%p24, %fd93, %fd4;
	setp.geu.f64 	%p25, %fd93, %fd1;
	or.pred  	%p26, %p24, %p25;
	@%p26 bra 	$L__BB0_16;
	sub.f64 	%fd64, %fd93, %fd4;
	div.rn.f64 	%fd94, %fd64, %fd3;
	bra.uni 	$L__BB0_22;
$L__BB0_16:
	setp.leu.f64 	%p27, %fd21, %fd4;
	setp.geu.f64 	%p28, %fd21, %fd1;
	or.pred  	%p29, %p27, %p28;
	@%p29 bra 	$L__BB0_18;
	sub.f64 	%fd63, %fd21, %fd4;
	div.rn.f64 	%fd94, %fd63, %fd3;
	bra.uni 	$L__BB0_22;
$L__BB0_18:
	setp.leu.f64 	%p30, %fd93, %fd2;
	setp.gtu.f64 	%p31, %fd93, %fd5;
	or.pred  	%p32, %p30, %p31;
	@%p32 bra 	$L__BB0_20;
	sub.f64 	%fd62, %fd5, %fd93;
	div.rn.f64 	%fd94, %fd62, %fd3;
	bra.uni 	$L__BB0_22;
$L__BB0_20:
	setp.leu.f64 	%p33, %fd22, %fd2;
	setp.gtu.f64 	%p34, %fd22, %fd5;
	mov.f64 	%fd94, 0d0000000000000000;
	or.pred  	%p35, %p33, %p34;
	@%p35 bra 	$L__BB0_22;
	sub.f64 	%fd61, %fd5, %fd22;
	div.rn.f64 	%fd94, %fd61, %fd3;
$L__BB0_22:
	setp.eq.s16 	%p36, %rs2, 0;
	mov.f64 	%fd95, 0d3FF0000000000000;
	@%p36 bra 	$L__BB0_28;
	cvt.f64.f32 	%fd28, %f4;
	setp.ge.f64 	%p37, %fd92, %fd28;
	cvt.f64.f32 	%fd29, %f5;
	setp.le.f64 	%p38, %fd92, %fd29;
	and.pred  	%p39, %p37, %p38;
	@%p39 bra 	$L__BB0_28;
	setp.geu.f64 	%p40, %fd92, %fd28;
	sub.f32 	%f15, %f4, %f6;
	cvt.f64.f32 	%fd30, %f15;
	setp.leu.f64 	%p41, %fd92, %fd30;
	or.pred  	%p42, %p40, %p41;
	@%p42 bra 	$L__BB0_26;
	sub.f64 	%fd73, %fd92, %fd30;
	cvt.f64.f32 	%fd74, %f6;
	div.rn.f64 	%fd95, %fd73, %fd74;
	bra.uni 	$L__BB0_28;
$L__BB0_26:
	setp.leu.f64 	%p43, %fd92, %fd29;
	add.f32 	%f16, %f5, %f7;
	cvt.f64.f32 	%fd68, %f16;
	setp.geu.f64 	%p44, %fd92, %fd68;
	mov.f64 	%fd95, 0d0000000000000000;
	or.pred  	%p45, %p43, %p44;
	@%p45 bra 	$L__BB0_28;
	sub.f64 	%fd69, %fd92, %fd29;
	cvt.f64.f32 	%fd70, %f7;
	div.rn.f64 	%fd71, %fd69, %fd70;
	mov.f64 	%fd72, 0d3FF0000000000000;
	sub.f64 	%fd95, %fd72, %fd71;
$L__BB0_28:
	setp.eq.s16 	%p46, %rs3, 0;
	mov.f64 	%fd96, 0d3FF0000000000000;
	@%p46 bra 	$L__BB0_34;
	cvt.f64.f32 	%fd34, %f8;
	setp.ge.f64 	%p47, %fd10, %fd34;
	cvt.f64.f32 	%fd35, %f9;
	setp.le.f64 	%p48, %fd10, %fd35;
	and.pred  	%p49, %p47, %p48;
	@%p49 bra 	$L__BB0_34;
	setp.geu.f64 	%p50, %fd10, %fd34;
	sub.f32 	%f17, %f8, %f10;
	cvt.f64.f32 	%fd36, %f17;
	setp.leu.f64 	%p51, %fd10, %fd36;
	or.pred  	%p52, %p50, %p51;
	@%p52 bra 	$L__BB0_32;
	sub.f64 	%fd83, %fd10, %fd36;
	cvt.f64.f32 	%fd84, %f10;
	div.rn.f64 	%fd96, %fd83, %fd84;
	bra.uni 	$L__BB0_34;
$L__BB0_32:
	setp.leu.f64 	%p53, %fd92, %fd35;
	add.f32 	%f18, %f9, %f11;
	cvt.f64.f32 	%fd78, %f18;
	setp.geu.f64 	%p54, %fd10, %fd78;
	mov.f64 	%fd96, 0d0000000000000000;
	or.pred  	%p55, %p54, %p53;
	@%p55 bra 	$L__BB0_34;
	sub.f64 	%fd79, %fd10, %fd35;
	cvt.f64.f32 	%fd80, %f11;
	div.rn.f64 	%fd81, %fd79, %fd80;
	mov.f64 	%fd82, 0d3FF0000000000000;
	sub.f64 	%fd96, %fd82, %fd81;
$L__BB0_34:
	ld.param.u64 	%rd10, [_Z15HSLSelectKerneliibfffbffffbffffPKfPf_param_17];
	cvta.to.global.u64 	%rd6, %rd10;
	mul.wide.s32 	%rd7, %r3, 4;
	add.s64 	%rd8, %rd6, %rd7;
	st.global.f32 	[%rd8], %f1;
	st.global.f32 	[%rd8+4], %f2;
	st.global.f32 	[%rd8+8], %f3;
	mul.f64 	%fd85, %fd94, %fd95;
	mul.f64 	%fd86, %fd85, %fd96;
	cvt.rn.f32.f64 	%f19, %fd86;
	st.global.f32 	[%rd8+12], %f19;
$L__BB0_35:
	ret;

}


// ===== COMPILED SASS (sm_100) =====

	.target	sm_100

	.elftype	@"ET_EXEC"


//--------------------- .note.nv.tkinfo           --------------------------
	.section	.note.nv.tkinfo,"",@"SHT_NOTE"
	.sectionflags	@"SHF_NOTE_NV_TKINFO"
	.tkinfo
        /*0018*/ 	.word	0x00000002
        /*0030*/ 	.string	""
        /*0030*/ 	.string	"ptxas"
        /*0030*/ 	.string	"Cuda compilation tools, release 13.0, V13.0.88"
        /*0030*/ 	.string	"Build cuda_13.0.r13.0/compiler.36424714_0"
        /*0030*/ 	.string	"-arch sm_100 -m 64 "



//--------------------- .note.nv.cuinfo           --------------------------
	.section	.note.nv.cuinfo,"",@"SHT_NOTE"
	.sectionflags	@"SHF_NOTE_NV_CUINFO"
        /*0018*/ 	.short	0x0002
        /*001a*/ 	.short	0x0064
        /*001c*/ 	.short	0x0082
	.zero		2


//--------------------- .nv.info                  --------------------------
	.section	.nv.info,"",@"SHT_CUDA_INFO"
	.align	4


	//----- nvinfo : EIATTR_REGCOUNT
	.align		4
        /*0000*/ 	.byte	0x04, 0x2f
        /*0002*/ 	.short	(.L_1 - .L_0)
	.align		4
.L_0:
        /*0004*/ 	.word	index@(_Z15HSLSelectKerneliibfffbffffbffffPKfPf)
        /*0008*/ 	.word	0x00000026


	//----- nvinfo : EIATTR_FRAME_SIZE
	.align		4
.L_1:
        /*000c*/ 	.byte	0x04, 0x11
        /*000e*/ 	.short	(.L_3 - .L_2)
	.align		4
.L_2:
        /*0010*/ 	.word	index@($__internal_0_$__cuda_sm20_div_rn_f64_full)
        /*0014*/ 	.word	0x00000000


	//----- nvinfo : EIATTR_FRAME_SIZE
	.align		4
.L_3:
        /*0018*/ 	.byte	0x04, 0x11
        /*001a*/ 	.short	(.L_5 - .L_4)
	.align		4
.L_4:
        /*001c*/ 	.word	index@(_Z15HSLSelectKerneliibfffbffffbffffPKfPf)
        /*0020*/ 	.word	0x00000000


	//----- nvinfo : EIATTR_MIN_STACK_SIZE
	.align		4
.L_5:
        /*0024*/ 	.byte	0x04, 0x12
        /*0026*/ 	.short	(.L_7 - .L_6)
	.align		4
.L_6:
        /*0028*/ 	.word	index@(_Z15HSLSelectKerneliibfffbffffbffffPKfPf)
        /*002c*/ 	.word	0x00000000
.L_7:


//--------------------- .nv.compat                --------------------------
	.section	.nv.compat,"",@"SHT_CUDA_COMPAT_INFO"
	.align	4
        /*0000*/ 	.byte	0x02, 0x09, 0x00, 0x00, 0x02, 0x02, 0x01, 0x00, 0x02, 0x05, 0x05, 0x00, 0x03, 0x07, 0x01, 0x01
        /*0010*/ 	.byte	0x02, 0x03, 0x00, 0x00, 0x02, 0x06, 0x01, 0x00, 0x04, 0x0b, 0x08, 0x00, 0x01, 0x00, 0x00, 0x00
        /*0020*/ 	.byte	0x00, 0x00, 0x00, 0x00


//--------------------- .nv.info._Z15HSLSelectKerneliibfffbffffbffffPKfPf --------------------------
	.section	.nv.info._Z15HSLSelectKerneliibfffbffffbffffPKfPf,"",@"SHT_CUDA_INFO"
	.sectionflags	@""
	.align	4


	//----- nvinfo : EIATTR_CUDA_API_VERSION
	.align		4
        /*0000*/ 	.byte	0x04, 0x37
        /*0002*/ 	.short	(.L_9 - .L_8)
.L_8:
        /*0004*/ 	.word	0x00000082


	//----- nvinfo : EIATTR_KPARAM_INFO
	.align		4
.L_9:
        /*0008*/ 	.byte	0x04, 0x17
        /*000a*/ 	.short	(.L_11 - .L_10)
.L_10:
        /*000c*/ 	.word	0x00000000
        /*0010*/ 	.short	0x0011
        /*0012*/ 	.short	0x0048
        /*0014*/ 	.byte	0x00, 0xf5, 0x21, 0x00


	//----- nvinfo : EIATTR_KPARAM_INFO
	.align		4
.L_11:
        /*0018*/ 	.byte	0x04, 0x17
        /*001a*/ 	.short	(.L_13 - .L_12)
.L_12:
        /*001c*/ 	.word	0x00000000
        /*0020*/ 	.short	0x0010
        /*0022*/ 	.short	0x0040
        /*0024*/ 	.byte	0x00, 0xf5, 0x21, 0x00


	//----- nvinfo : EIATTR_KPARAM_INFO
	.align		4
.L_13:
        /*0028*/ 	.byte	0x04, 0x17
        /*002a*/ 	.short	(.L_15 - .L_14)
.L_14:
        /*002c*/ 	.word	0x00000000
        /*0030*/ 	.short	0x000f
        /*0032*/ 	.short	0x003c
        /*0034*/ 	.byte	0x00, 0xf0, 0x11, 0x00


	//----- nvinfo : EIATTR_KPARAM_INFO
	.align		4
.L_15:
        /*0038*/ 	.byte	0x04, 0x17
        /*003a*/ 	.short	(.L_17 - .L_16)
.L_16:
        /*003c*/ 	.word	0x00000000
        /*0040*/ 	.short	0x000e
        /*0042*/ 	.short	0x0038
        /*0044*/ 	.byte	0x00, 0xf0, 0x11, 0x00


	//----- nvinfo : EIATTR_KPARAM_INFO
	.align		4
.L_17:
        /*0048*/ 	.byte	0x04, 0x17
        /*004a*/ 	.short	(.L_19 - .L_18)
.L_18:
        /*004c*/ 	.word	0x00000000
        /*0050*/ 	.short	0x000d
        /*0052*/ 	.short	0x0034
        /*0054*/ 	.byte	0x00, 0xf0, 0x11, 0x00


	//----- nvinfo : EIATTR_KPARAM_INFO
	.align		4
.L_19:
        /*0058*/ 	.byte	0x04, 0x17
        /*005a*/ 	.short	(.L_21 - .L_20)
.L_20:
        /*005c*/ 	.word	0x00000000
        /*0060*/ 	.short	0x000c
        /*0062*/ 	.short	0x0030
        /*0064*/ 	.byte	0x00, 0xf0, 0x11, 0x00


	//----- nvinfo : EIATTR_KPARAM_INFO
	.align		4
.L_21:
        /*0068*/ 	.byte	0x04, 0x17
        /*006a*/ 	.short	(.L_23 - .L_22)
.L_22:
        /*006c*/ 	.word	0x00000000
        /*0070*/ 	.short	0x000b
        /*0072*/ 	.short	0x002c
        /*0074*/ 	.byte	0x00, 0xf0, 0x05, 0x00


	//----- nvinfo : EIATTR_KPARAM_INFO
	.align		4
.L_23:
        /*0078*/ 	.byte	0x04, 0x17
        /*007a*/ 	.short	(.L_25 - .L_24)
.L_24:
        /*007c*/ 	.word	0x00000000
        /*0080*/ 	.short	0x000a
        /*0082*/ 	.short	0x0028
        /*0084*/ 	.byte	0x00, 0xf0, 0x11, 0x00


	//----- nvinfo : EIATTR_KPARAM_INFO
	.align		4
.L_25:
        /*0088*/ 	.byte	0x04, 0x17
        /*008a*/ 	.short	(.L_27 - .L_26)
.L_26:
        /*008c*/ 	.word	0x00000000
        /*0090*/ 	.short	0x0009
        /*0092*/ 	.short	0x0024
        /*0094*/ 	.byte	0x00, 0xf0, 0x11, 0x00


	//----- nvinfo : EIATTR_KPARAM_INFO
	.align		4
.L_27:
        /*0098*/ 	.byte	0x04, 0x17
        /*009a*/ 	.short	(.L_29 - .L_28)
.L_28:
        /*009c*/ 	.word	0x00000000
        /*00a0*/ 	.short	0x0008
        /*00a2*/ 	.short	0x0020
        /*00a4*/ 	.byte	0x00, 0xf0, 0x11, 0x00


	//----- nvinfo : EIATTR_KPARAM_INFO
	.align		4
.L_29:
        /*00a8*/ 	.byte	0x04, 0x17
        /*00aa*/ 	.short	(.L_31 - .L_30)
.L_30:
        /*00ac*/ 	.word	0x00000000
        /*00b0*/ 	.short	0x0007
        /*00b2*/ 	.short	0x001c
        /*00b4*/ 	.byte	0x00, 0xf0, 0x11, 0x00


	//----- nvinfo : EIATTR_KPARAM_INFO
	.align		4
.L_31:
        /*00b8*/ 	.byte	0x04, 0x17
        /*00ba*/ 	.short	(.L_33 - .L_32)
.L_32:
        /*00bc*/ 	.word	0x00000000
        /*00c0*/ 	.short	0x0006
        /*00c2*/ 	.short	0x0018
        /*00c4*/ 	.byte	0x00, 0xf0, 0x05, 0x00


	//----- nvinfo : EIATTR_KPARAM_INFO
	.align		4
.L_33:
        /*00c8*/ 	.byte	0x04, 0x17
        /*00ca*/ 	.short	(.L_35 - .L_34)
.L_34:
        /*00cc*/ 	.word	0x00000000
        /*00d0*/ 	.short	0x0005
        /*00d2*/ 	.short	0x0014
        /*00d4*/ 	.byte	0x00, 0xf0, 0x11, 0x00


	//----- nvinfo : EIATTR_KPARAM_INFO
	.align		4
.L_35:
        /*00d8*/ 	.byte	0x04, 0x17
        /*00da*/ 	.short	(.L_37 - .L_36)
.L_36:
        /*00dc*/ 	.word	0x00000000
        /*00e0*/ 	.short	0x0004
        /*00e2*/ 	.short	0x0010
        /*00e4*/ 	.byte	0x00, 0xf0, 0x11, 0x00


	//----- nvinfo : EIATTR_KPARAM_INFO
	.align		4
.L_37:
        /*00e8*/ 	.byte	0x04, 0x17
        /*00ea*/ 	.short	(.L_39 - .L_38)
.L_38:
        /*00ec*/ 	.word	0x00000000
        /*00f0*/ 	.short	0x0003
        /*00f2*/ 	.short	0x000c
        /*00f4*/ 	.byte	0x00, 0xf0, 0x11, 0x00


	//----- nvinfo : EIATTR_KPARAM_INFO
	.align		4
.L_39:
        /*00f8*/ 	.byte	0x04, 0x17
        /*00fa*/ 	.short	(.L_41 - .L_40)
.L_40:
        /*00fc*/ 	.word	0x00000000
        /*0100*/ 	.short	0x0002
        /*0102*/ 	.short	0x0008
        /*0104*/ 	.byte	0x00, 0xf0, 0x05, 0x00


	//----- nvinfo : EIATTR_KPARAM_INFO
	.align		4
.L_41:
        /*0108*/ 	.byte	0x04, 0x17
        /*010a*/ 	.short	(.L_43 - .L_42)
.L_42:
        /*010c*/ 	.word	0x00000000
        /*0110*/ 	.short	0x0001
        /*0112*/ 	.short	0x0004
        /*0114*/ 	.byte	0x00, 0xf0, 0x11, 0x00


	//----- nvinfo : EIATTR_KPARAM_INFO
	.align		4
.L_43:
        /*0118*/ 	.byte	0x04, 0x17
        /*011a*/ 	.short	(.L_45 - .L_44)
.L_44:
        /*011c*/ 	.word	0x00000000
        /*0120*/ 	.short	0x0000
        /*0122*/ 	.short	0x0000
        /*0124*/ 	.byte	0x00, 0xf0, 0x11, 0x00


	//----- nvinfo : EIATTR_SPARSE_MMA_MASK
	.align		4
.L_45:
        /*0128*/ 	.byte	0x03, 0x50
        /*012a*/ 	.short	0x0000


	//----- nvinfo : EIATTR_MAXREG_COUNT
	.align		4
        /*012c*/ 	.byte	0x03, 0x1b
        /*012e*/ 	.short	0x00ff


	//----- nvinfo : EIATTR_MERCURY_ISA_VERSION
	.align		4
        /*0130*/ 	.byte	0x03, 0x5f
        /*0132*/ 	.short	0x0101


	//----- nvinfo : EIATTR_VRC_CTA_INIT_COUNT
	.align		4
        /*0134*/ 	.byte	0x02, 0x4a
	.zero		1
	.zero		1


	//----- nvinfo : EIATTR_EXIT_INSTR_OFFSETS
	.align		4
        /*0138*/ 	.byte	0x04, 0x1c
        /*013a*/ 	.short	(.L_47 - .L_46)


	//   ....[0]....
.L_46:
        /*013c*/ 	.word	0x00000100


	//   ....[1]....
        /*0140*/ 	.word	0x00001c40


	//----- nvinfo : EIATTR_CRS_STACK_SIZE
	.align		4
.L_47:
        /*0144*/ 	.byte	0x04, 0x1e
        /*0146*/ 	.short	(.L_49 - .L_48)
.L_48:
        /*0148*/ 	.word	0x00000000


	//----- nvinfo : EIATTR_CBANK_PARAM_SIZE
	.align		4
.L_49:
        /*014c*/ 	.byte	0x03, 0x19
        /*014e*/ 	.short	0x0050


	//----- nvinfo : EIATTR_PARAM_CBANK
	.align		4
        /*0150*/ 	.byte	0x04, 0x0a
        /*0152*/ 	.short	(.L_51 - .L_50)
	.align		4
.L_50:
        /*0154*/ 	.word	index@(.nv.constant0._Z15HSLSelectKerneliibfffbffffbffffPKfPf)
        /*0158*/ 	.short	0x0380
        /*015a*/ 	.short	0x0050


	//----- nvinfo : EIATTR_SW_WAR
	.align		4
.L_51:
        /*015c*/ 	.byte	0x04, 0x36
        /*015e*/ 	.short	(.L_53 - .L_52)
.L_52:
        /*0160*/ 	.word	0x00000008
.L_53:


//--------------------- .nv.callgraph             --------------------------
	.section	.nv.callgraph,"",@"SHT_CUDA_CALLGRAPH"
	.align	4
	.sectionentsize	8
	.align		4
        /*0000*/ 	.word	0x00000000
	.align		4
        /*0004*/ 	.word	0xffffffff
	.align		4
        /*0008*/ 	.word	0x00000000
	.align		4
        /*000c*/ 	.word	0xfffffffe
	.align		4
        /*0010*/ 	.word	0x00000000
	.align		4
        /*0014*/ 	.word	0xfffffffd
	.align		4
        /*0018*/ 	.word	0x00000000
	.align		4
        /*001c*/ 	.word	0xfffffffc


//--------------------- .text._Z15HSLSelectKerneliibfffbffffbffffPKfPf --------------------------
	.section	.text._Z15HSLSelectKerneliibfffbffffbffffPKfPf,"ax",@progbits
	.align	128
        .global         _Z15HSLSelectKerneliibfffbffffbffffPKfPf
        .type           _Z15HSLSelectKerneliibfffbffffbffffPKfPf,@function
        .size           _Z15HSLSelectKerneliibfffbffffbffffPKfPf,(.L_x_46 - _Z15HSLSelectKerneliibfffbffffbffffPKfPf)
        .other          _Z15HSLSelectKerneliibfffbffffbffffPKfPf,@"STO_CUDA_ENTRY STV_DEFAULT"
_Z15HSLSelectKerneliibfffbffffbffffPKfPf:
.text._Z15HSLSelectKerneliibfffbffffbffffPKfPf:
[----:B------:R-:W-:Y:S01]  /*0000*/  LDC R1, c[0x0][0x37c] ;  /* 0x0000df00ff017b82 */ /* 0x000fe20000000800 */
[----:B------:R-:W0:Y:S07]  /*0010*/  S2R R2, SR_TID.Y ;  /* 0x0000000000027919 */ /* 0x000e2e0000002200 */
[----:B------:R-:W1:Y:S01]  /*0020*/  LDC R0, c[0x0][0x360] ;  /* 0x0000d800ff007b82 */ /* 0x000e620000000800 */
[----:B------:R-:W2:Y:S01]  /*0030*/  LDCU.64 UR8, c[0x0][0x380] ;  /* 0x00007000ff0877ac */ /* 0x000ea20008000a00 */
[----:B------:R-:W1:Y:S01]  /*0040*/  S2R R5, SR_TID.X ;  /* 0x0000000000057919 */ /* 0x000e620000002100 */
[----:B------:R-:W3:Y:S05]  /*0050*/  LDCU UR6, c[0x0][0x38c] ;  /* 0x00007180ff0677ac */ /* 0x000eea0008000800 */
[----:B------:R-:W0:Y:S01]  /*0060*/  S2UR UR5, SR_CTAID.Y ;  /* 0x00000000000579c3 */ /* 0x000e220000002600 */
[----:B------:R-:W4:Y:S07]  /*0070*/  LDCU UR7, c[0x0][0x390] ;  /* 0x00007200ff0777ac */ /* 0x000f2e0008000800 */
[----:B------:R-:W0:Y:S01]  /*0080*/  LDC R3, c[0x0][0x364] ;  /* 0x0000d900ff037b82 */ /* 0x000e220000000800 */
[----:B---3--:R-:W3:Y:S07]  /*0090*/  F2F.F64.F32 R8, UR6 ;  /* 0x0000000600087d10 */ /* 0x008eee0008201800 */
[----:B------:R-:W1:Y:S01]  /*00a0*/  S2UR UR4, SR_CTAID.X ;  /* 0x00000000000479c3 */ /* 0x000e620000002500 */
[----:B----4-:R-:W4:Y:S01]  /*00b0*/  F2F.F64.F32 R6, UR7 ;  /* 0x0000000700067d10 */ /* 0x010f220008201800 */
[----:B0-----:R-:W-:-:S05]  /*00c0*/  IMAD R3, R3, UR5, R2 ;  /* 0x0000000503037c24 */ /* 0x001fca000f8e0202 */
[----:B--2---:R-:W-:Y:S01]  /*00d0*/  ISETP.GE.AND P0, PT, R3, UR9, PT ;  /* 0x0000000903007c0c */ /* 0x004fe2000bf06270 */
[----:B-1----:R-:W-:-:S05]  /*00e0*/  IMAD R0, R0, UR4, R5 ;  /* 0x0000000400007c24 */ /* 0x002fca000f8e0205 */
[----:B------:R-:W-:-:S13]  /*00f0*/  ISETP.GE.OR P0, PT, R0, UR8, P0 ;  /* 0x0000000800007c0c */ /* 0x000fda0008706670 */
[----:B---34-:R-:W-:Y:S05]  /*0100*/  @P0 EXIT ;  /* 0x000000000000094d */ /* 0x018fea0003800000 */
[----:B------:R-:W0:Y:S01]  /*0110*/  LDC.64 R10, c[0x0][0x3c0] ;  /* 0x0000f000ff0a7b82 */ /* 0x000e220000000a00 */
[----:B------:R-:W1:Y:S01]  /*0120*/  LDCU.64 UR6, c[0x0][0x358] ;  /* 0x00006b00ff0677ac */ /* 0x000e620008000a00 */
[----:B------:R-:W-:-:S04]  /*0130*/  IMAD R32, R3, UR8, R0 ;  /* 0x0000000803207c24 */ /* 0x000fc8000f8e0200 */
[----:B------:R-:W-:-:S04]  /*0140*/  IMAD.SHL.U32 R32, R32, 0x4, RZ ;  /* 0x0000000420207824 */ /* 0x000fc800078e00ff */
[----:B0-----:R-:W-:-:S05]  /*0150*/  IMAD.WIDE R10, R32, 0x4, R10 ;  /* 0x00000004200a7825 */ /* 0x001fca00078e020a */
[----:B-1----:R-:W2:Y:S04]  /*0160*/  LDG.E R5, desc[UR6][R10.64] ;  /* 0x000000060a057981 */ /* 0x002ea8000c1e1900 */
[----:B------:R-:W3:Y:S04]  /*0170*/  LDG.E R4, desc[UR6][R10.64+0x4] ;  /* 0x000004060a047981 */ /* 0x000ee8000c1e1900 */
[----:B------:R0:W4:Y:S01]  /*0180*/  LDG.E R3, desc[UR6][R10.64+0x8] ;  /* 0x000008060a037981 */ /* 0x000122000c1e1900 */
[----:B------:R-:W-:Y:S01]  /*0190*/  UMOV UR4, 0x88e368f1 ;  /* 0x88e368f100047882 */ /* 0x000fe20000000000 */
[----:B------:R-:W-:Y:S01]  /*01a0*/  UMOV UR5, 0x3ee4f8b5 ;  /* 0x3ee4f8b500057882 */ /* 0x000fe20000000000 */
[----:B------:R-:W-:Y:S01]  /*01b0*/  BSSY.RECONVERGENT B1, `(.L_x_0) ;  /* 0x000008a000017945 */ /* 0x000fe20003800200 */
[----:B------:R-:W-:Y:S01]  /*01c0*/  CS2R R30, SRZ ;  /* 0x00000000001e7805 */ /* 0x000fe2000001ff00 */
[----:B0-----:R-:W-:-:S02]  /*01d0*/  DFMA R10, R6, -0.5, R8 ;  /* 0xbfe00000060a782b */ /* 0x001fc40000000008 */
[----:B------:R-:W-:Y:S01]  /*01e0*/  DFMA R8, R6, 0.5, R8 ;  /* 0x3fe000000608782b */ /* 0x000fe20000000008 */
[----:B--2---:R-:W-:Y:S01]  /*01f0*/  F2F.F64.F32 R22, R5 ;  /* 0x0000000500167310 */ /* 0x004fe20000201800 */
[CC--:B---3--:R-:W-:Y:S02]  /*0200*/  FSETP.GEU.AND P1, PT, R5.reuse, R4.reuse, PT ;  /* 0x000000040500720b */ /* 0x0c8fe40003f2e000 */
[----:B------:R-:W-:-:S05]  /*0210*/  FSETP.GT.AND P0, PT, R5, R4, PT ;  /* 0x000000040500720b */ /* 0x000fca0003f04000 */
[----:B------:R-:W0:Y:S08]  /*0220*/  F2F.F64.F32 R18, R4 ;  /* 0x0000000400127310 */ /* 0x000e300000201800 */
[----:B----4-:R-:W1:Y:S01]  /*0230*/  F2F.F64.F32 R16, R3 ;  /* 0x0000000300107310 */ /* 0x010e620000201800 */
[----:B0-----:R-:W-:Y:S02]  /*0240*/  FSEL R12, R22, R18, !P1 ;  /* 0x00000012160c7208 */ /* 0x001fe40004800000 */
[----:B------:R-:W-:-:S02]  /*0250*/  FSEL R13, R23, R19, !P1 ;  /* 0x00000013170d7208 */ /* 0x000fc40004800000 */
[----:B------:R-:W-:Y:S02]  /*0260*/  FSEL R14, R22, R18, P0 ;  /* 0x00000012160e7208 */ /* 0x000fe40000000000 */
[----:B------:R-:W-:Y:S02]  /*0270*/  FSEL R15, R23, R19, P0 ;  /* 0x00000013170f7208 */ /* 0x000fe40000000000 */
[----:B-1----:R-:W-:-:S04]  /*0280*/  DSETP.GEU.AND P1, PT, R12, R16, PT ;  /* 0x000000100c00722a */ /* 0x002fc80003f2e000 */
[----:B------:R-:W-:Y:S02]  /*0290*/  DSETP.GT.AND P0, PT, R14, R16, PT ;  /* 0x000000100e00722a */ /* 0x000fe40003f04000 */
[-C--:B------:R-:W-:Y:S02]  /*02a0*/  FSEL R12, R12, R16.reuse, !P1 ;  /* 0x000000100c0c7208 */ /* 0x080fe40004800000 */
[-C--:B------:R-:W-:Y:S02]  /*02b0*/  FSEL R13, R13, R17.reuse, !P1 ;  /* 0x000000110d0d7208 */ /* 0x080fe40004800000 */
[----:B------:R-:W-:Y:S02]  /*02c0*/  FSEL R14, R14, R16, P0 ;  /* 0x000000100e0e7208 */ /* 0x000fe40000000000 */
[----:B------:R-:W-:-:S06]  /*02d0*/  FSEL R15, R15, R17, P0 ;  /* 0x000000110f0f7208 */ /* 0x000fcc0000000000 */
[C---:B------:R-:W-:Y:S02]  /*02e0*/  DADD R12, R14.reuse, -R12 ;  /* 0x000000000e0c7229 */ /* 0x040fe4000000080c */
[C---:B------:R-:W-:Y:S02]  /*02f0*/  DMUL R20, R14.reuse, 100 ;  /* 0x405900000e147828 */ /* 0x040fe40000000000 */
[----:B------:R-:W-:-:S04]  /*0300*/  DSETP.GE.AND P0, PT, R14, 1, PT ;  /* 0x3ff000000e00742a */ /* 0x000fc80003f06000 */
[----:B------:R-:W-:-:S04]  /*0310*/  DSETP.GEU.AND P1, PT, R12, UR4, PT ;  /* 0x000000040c007e2a */ /* 0x000fc8000bf2e000 */
[----:B------:R-:W-:Y:S02]  /*0320*/  FSEL R6, R20, RZ, !P0 ;  /* 0x000000ff14067208 */ /* 0x000fe40004000000 */
[----:B------:R-:W-:Y:S02]  /*0330*/  FSEL R7, R21, 3.390625, !P0 ;  /* 0x4059000015077808 */ /* 0x000fe40004000000 */
[----:B------:R-:W-:-:S06]  /*0340*/  CS2R R20, SRZ ;  /* 0x0000000000147805 */ /* 0x000fcc000001ff00 */
[----:B------:R-:W-:Y:S05]  /*0350*/  @!P1 BRA `(.L_x_1) ;  /* 0x0000000400bc9947 */ /* 0x000fea0003800000 */
[----:B------:R-:W-:Y:S01]  /*0360*/  DSETP.GT.AND P0, PT, R14, RZ, PT ;  /* 0x000000ff0e00722a */ /* 0x000fe20003f04000 */
[----:B------:R-:W-:Y:S02]  /*0370*/  IMAD.MOV.U32 R20, RZ, RZ, 0x0 ;  /* 0x00000000ff147424 */ /* 0x000fe400078e00ff */
[----:B------:R-:W-:-:S11]  /*0380*/  IMAD.MOV.U32 R21, RZ, RZ, 0x7ff80000 ;  /* 0x7ff80000ff157424 */ /* 0x000fd600078e00ff */
[----:B------:R-:W-:Y:S05]  /*0390*/  @!P0 BRA `(.L_x_1) ;  /* 0x0000000400ac8947 */ /* 0x000fea0003800000 */
[----:B------:R-:W-:Y:S01]  /*03a0*/  DSETP.GTU.AND P0, PT, R14, R22, PT ;  /* 0x000000160e00722a */ /* 0x000fe20003f0c000 */
[----:B------:R-:W-:-:S13]  /*03b0*/  BSSY.RECONVERGENT B2, `(.L_x_2) ;  /* 0x000004d000027945 */ /* 0x000fda0003800200 */
[----:B------:R-:W-:Y:S05]  /*03c0*/  @P0 BRA `(.L_x_3) ;  /* 0x0000000000600947 */ /* 0x000fea0003800000 */
[----:B------:R-:W0:Y:S01]  /*03d0*/  MUFU.RCP64H R21, R13 ;  /* 0x0000000d00157308 */ /* 0x000e220000001800 */
[----:B------:R-:W-:Y:S01]  /*03e0*/  IMAD.MOV.U32 R20, RZ, RZ, 0x1 ;  /* 0x00000001ff147424 */ /* 0x000fe200078e00ff */
[----:B------:R-:W-:Y:S05]  /*03f0*/  BSSY.RECONVERGENT B3, `(.L_x_4) ;  /* 0x0000014000037945 */ /* 0x000fea0003800200 */
[----:B0-----:R-:W-:-:S08]  /*0400*/  DFMA R22, -R12, R20, 1 ;  /* 0x3ff000000c16742b */ /* 0x001fd00000000114 */
[----:B------:R-:W-:-:S08]  /*0410*/  DFMA R22, R22, R22, R22 ;  /* 0x000000161616722b */ /* 0x000fd00000000016 */
[----:B------:R-:W-:Y:S02]  /*0420*/  DFMA R22, R20, R22, R20 ;  /* 0x000000161416722b */ /* 0x000fe40000000014 */
[----:B------:R-:W-:-:S06]  /*0430*/  DADD R20, R18, -R16 ;  /* 0x0000000012147229 */ /* 0x000fcc0000000810 */
[----:B------:R-:W-:-:S04]  /*0440*/  DFMA R24, -R12, R22, 1 ;  /* 0x3ff000000c18742b */ /* 0x000fc80000000116 */
[----:B------:R-:W-:-:S04]  /*0450*/  FSETP.GEU.AND P1, PT, |R21|, 6.5827683646048100446e-37, PT ;  /* 0x036000001500780b */ /* 0x000fc80003f2e200 */
[----:B------:R-:W-:-:S08]  /*0460*/  DFMA R24, R22, R24, R22 ;  /* 0x000000181618722b */ /* 0x000fd00000000016 */
[----:B------:R-:W-:-:S08]  /*0470*/  DMUL R30, R20, R24 ;  /* 0x00000018141e7228 */ /* 0x000fd00000000000 */
[----:B------:R-:W-:-:S08]  /*0480*/  DFMA R16, -R12, R30, R20 ;  /* 0x0000001e0c10722b */ /* 0x000fd00000000114 */
[----:B------:R-:W-:-:S10]  /*0490*/  DFMA R30, R24, R16, R30 ;  /* 0x00000010181e722b */ /* 0x000fd4000000001e */
[----:B------:R-:W-:-:S05]  /*04a0*/  FFMA R0, RZ, R13, R31 ;  /* 0x0000000dff007223 */ /* 0x000fca000000001f */
[----:B------:R-:W-:-:S13]  /*04b0*/  FSETP.GT.AND P0, PT, |R0|, 1.469367938527859385e-39, PT ;  /* 0x001000000000780b */ /* 0x000fda0003f04200 */
[----:B------:R-:W-:Y:S05]  /*04c0*/  @P0 BRA P1, `(.L_x_5) ;  /* 0x0000000000180947 */ /* 0x000fea0000800000 */
[----:B------:R-:W-:Y:S01]  /*04d0*/  IMAD.MOV.U32 R18, RZ, RZ, R12 ;  /* 0x000000ffff127224 */ /* 0x000fe200078e000c */
[----:B------:R-:W-:Y:S01]  /*04e0*/  MOV R34, 0x510 ;  /* 0x0000051000227802 */ /* 0x000fe20000000f00 */
[----:B------:R-:W-:-:S07]  /*04f0*/  IMAD.MOV.U32 R19, RZ, RZ, R13 ;  /* 0x000000ffff137224 */ /* 0x000fce00078e000d */
[----:B------:R-:W-:Y:S05]  /*0500*/  CALL.REL.NOINC `($__internal_0_$__cuda_sm20_div_rn_f64_full) ;  /* 0x0000001400d07944 */ /* 0x000fea0003c00000 */
[----:B------:R-:W-:Y:S02]  /*0510*/  IMAD.MOV.U32 R30, RZ, RZ, R16 ;  /* 0x000000ffff1e7224 */ /* 0x000fe400078e0010 */
[----:B------:R-:W-:-:S07]  /*0520*/  IMAD.MOV.U32 R31, RZ, RZ, R17 ;  /* 0x000000ffff1f7224 */ /* 0x000fce00078e0011 */
.L_x_5:
[----:B------:R-:W-:Y:S05]  /*0530*/  BSYNC.RECONVERGENT B3 ;  /* 0x0000000000037941 */ /* 0x000fea0003800200 */
.L_x_4:
[----:B------:R-:W-:Y:S05]  /*0540*/  BRA `(.L_x_6) ;  /* 0x0000000000cc7947 */ /* 0x000fea0003800000 */
.L_x_3:
[----:B------:R-:W-:-:S14]  /*0550*/  DSETP.GTU.AND P0, PT, R14, R18, PT ;  /* 0x000000120e00722a */ /* 0x000fdc0003f0c000 */
[----:B------:R-:W-:Y:S05]  /*0560*/  @P0 BRA `(.L_x_7) ;  /* 0x0000000000640947 */ /* 0x000fea0003800000 */
[----:B------:R-:W0:Y:S01]  /*0570*/  MUFU.RCP64H R19, R13 ;  /* 0x0000000d00137308 */ /* 0x000e220000001800 */
[----:B------:R-:W-:Y:S01]  /*0580*/  IMAD.MOV.U32 R18, RZ, RZ, 0x1 ;  /* 0x00000001ff127424 */ /* 0x000fe200078e00ff */
[----:B------:R-:W-:Y:S05]  /*0590*/  BSSY.RECONVERGENT B3, `(.L_x_8) ;  /* 0x0000014000037945 */ /* 0x000fea0003800200 */
[----:B0-----:R-:W-:-:S08]  /*05a0*/  DFMA R20, -R12, R18, 1 ;  /* 0x3ff000000c14742b */ /* 0x001fd00000000112 */
[----:B------:R-:W-:-:S08]  /*05b0*/  DFMA R20, R20, R20, R20 ;  /* 0x000000141414722b */ /* 0x000fd00000000014 */
[----:B------:R-:W-:Y:S02]  /*05c0*/  DFMA R18, R18, R20, R18 ;  /* 0x000000141212722b */ /* 0x000fe40000000012 */
[----:B------:R-:W-:-:S06]  /*05d0*/  DADD R20, -R22, R16 ;  /* 0x0000000016147229 */ /* 0x000fcc0000000110 */
        /* <DEDUP_REMOVED lines=15> */
.L_x_9:
[----:B------:R-:W-:Y:S05]  /*06d0*/  BSYNC.RECONVERGENT B3 ;  /* 0x0000000000037941 */ /* 0x000fea0003800200 */
.L_x_8:
[----:B------:R-:W-:Y:S01]  /*06e0*/  DADD R30, R30, 2 ;  /* 0x400000001e1e7429 */ /* 0x000fe20000000000 */
[----:B------:R-:W-:Y:S10]  /*06f0*/  BRA `(.L_x_6) ;  /* 0x0000000000607947 */ /* 0x000ff40003800000 */
.L_x_7:
        /* <DEDUP_REMOVED lines=22> */
.L_x_11:
[----:B------:R-:W-:Y:S05]  /*0860*/  BSYNC.RECONVERGENT B3 ;  /* 0x0000000000037941 */ /* 0x000fea0003800200 */
.L_x_10:
[----:B------:R-:W-:-:S11]  /*0870*/  DADD R30, R30, 4 ;  /* 0x401000001e1e7429 */ /* 0x000fd60000000000 */
.L_x_6:
[----:B------:R-:W-:Y:S05]  /*0880*/  BSYNC.RECONVERGENT B2 ;  /* 0x0000000000027941 */ /* 0x000fea0003800200 */
.L_x_2:
[----:B------:R-:W0:Y:S01]  /*0890*/  MUFU.RCP64H R17, R15 ;  /* 0x0000000f00117308 */ /* 0x000e220000001800 */
[----:B------:R-:W-:Y:S01]  /*08a0*/  IMAD.MOV.U32 R16, RZ, RZ, 0x1 ;  /* 0x00000001ff107424 */ /* 0x000fe200078e00ff */
[----:B------:R-:W-:Y:S01]  /*08b0*/  FSETP.GEU.AND P1, PT, |R13|, 6.5827683646048100446e-37, PT ;  /* 0x036000000d00780b */ /* 0x000fe20003f2e200 */
[----:B------:R-:W-:Y:S04]  /*08c0*/  BSSY.RECONVERGENT B2, `(.L_x_12) ;  /* 0x0000012000027945 */ /* 0x000fe80003800200 */
[----:B0-----:R-:W-:-:S08]  /*08d0*/  DFMA R18, -R14, R16, 1 ;  /* 0x3ff000000e12742b */ /* 0x001fd00000000110 */
[----:B------:R-:W-:-:S08]  /*08e0*/  DFMA R18, R18, R18, R18 ;  /* 0x000000121212722b */ /* 0x000fd00000000012 */
[----:B------:R-:W-:-:S08]  /*08f0*/  DFMA R18, R16, R18, R16 ;  /* 0x000000121012722b */ /* 0x000fd00000000010 */
[----:B------:R-:W-:-:S08]  /*0900*/  DFMA R16, -R14, R18, 1 ;  /* 0x3ff000000e10742b */ /* 0x000fd00000000112 */
[----:B------:R-:W-:-:S08]  /*0910*/  DFMA R16, R18, R16, R18 ;  /* 0x000000101210722b */ /* 0x000fd00000000012 */
[----:B------:R-:W-:-:S08]  /*0920*/  DMUL R18, R12, R16 ;  /* 0x000000100c127228 */ /* 0x000fd00000000000 */
[----:B------:R-:W-:-:S08]  /*0930*/  DFMA R20, -R14, R18, R12 ;  /* 0x000000120e14722b */ /* 0x000fd0000000010c */
[----:B------:R-:W-:-:S10]  /*0940*/  DFMA R16, R16, R20, R18 ;  /* 0x000000141010722b */ /* 0x000fd40000000012 */
[----:B------:R-:W-:-:S05]  /*0950*/  FFMA R0, RZ, R15, R17 ;  /* 0x0000000fff007223 */ /* 0x000fca0000000011 */
[----:B------:R-:W-:-:S13]  /*0960*/  FSETP.GT.AND P0, PT, |R0|, 1.469367938527859385e-39, PT ;  /* 0x001000000000780b */ /* 0x000fda0003f04200 */
[----:B------:R-:W-:Y:S05]  /*0970*/  @P0 BRA P1, `(.L_x_13) ;  /* 0x0000000000180947 */ /* 0x000fea0000800000 */
[----:B------:R-:W-:Y:S01]  /*0980*/  MOV R20, R12 ;  /* 0x0000000c00147202 */ /* 0x000fe20000000f00 */
[----:B------:R-:W-:Y:S01]  /*0990*/  IMAD.MOV.U32 R21, RZ, RZ, R13 ;  /* 0x000000ffff157224 */ /* 0x000fe200078e000d */
[----:B------:R-:W-:Y:S01]  /*09a0*/  MOV R34, 0x9e0 ;  /* 0x000009e000227802 */ /* 0x000fe20000000f00 */
[----:B------:R-:W-:Y:S02]  /*09b0*/  IMAD.MOV.U32 R18, RZ, RZ, R14 ;  /* 0x000000ffff127224 */ /* 0x000fe400078e000e */
[----:B------:R-:W-:-:S07]  /*09c0*/  IMAD.MOV.U32 R19, RZ, RZ, R15 ;  /* 0x000000ffff137224 */ /* 0x000fce00078e000f */
[----:B------:R-:W-:Y:S05]  /*09d0*/  CALL.REL.NOINC `($__internal_0_$__cuda_sm20_div_rn_f64_full) ;  /* 0x00000010009c7944 */ /* 0x000fea0003c00000 */
.L_x_13:
[----:B------:R-:W-:Y:S05]  /*09e0*/  BSYNC.RECONVERGENT B2 ;  /* 0x0000000000027941 */ /* 0x000fea0003800200 */
.L_x_12:
[----:B------:R-:W-:Y:S01]  /*09f0*/  UMOV UR4, 0xaaaaaaab ;  /* 0xaaaaaaab00047882 */ /* 0x000fe20000000000 */
[----:B------:R-:W-:Y:S02]  /*0a00*/  UMOV UR5, 0x4030aaaa ;  /* 0x4030aaaa00057882 */ /* 0x000fe40000000000 */
[----:B------:R-:W-:Y:S02]  /*0a10*/  DMUL R20, R30, UR4 ;  /* 0x000000041e147c28 */ /* 0x000fe40008000000 */
[----:B------:R-:W-:-:S06]  /*0a20*/  DMUL R30, R16, 100 ;  /* 0x40590000101e7828 */ /* 0x000fcc0000000000 */
[----:B------:R-:W-:-:S14]  /*0a30*/  DSETP.GEU.AND P0, PT, R20, RZ, PT ;  /* 0x000000ff1400722a */ /* 0x000fdc0003f0e000 */
[----:B------:R-:W-:-:S11]  /*0a40*/  @!P0 DADD R20, R20, 100 ;  /* 0x4059000014148429 */ /* 0x000fd60000000000 */
.L_x_1:
[----:B------:R-:W-:Y:S05]  /*0a50*/  BSYNC.RECONVERGENT B1 ;  /* 0x0000000000017941 */ /* 0x000fea0003800200 */
.L_x_0:
[----:B------:R-:W0:Y:S01]  /*0a60*/  LDCU.U8 UR4, c[0x0][0x388] ;  /* 0x00007100ff0477ac */ /* 0x000e220008000000 */
[----:B------:R-:W-:Y:S02]  /*0a70*/  IMAD.MOV.U32 R12, RZ, RZ, 0x0 ;  /* 0x00000000ff0c7424 */ /* 0x000fe400078e00ff */
[----:B------:R-:W-:Y:S01]  /*0a80*/  IMAD.MOV.U32 R13, RZ, RZ, 0x3ff00000 ;  /* 0x3ff00000ff0d7424 */ /* 0x000fe200078e00ff */
[----:B0-----:R-:W-:-:S04]  /*0a90*/  UPRMT UR4, UR4, 0x8880, URZ ;  /* 0x0000888004047896 */ /* 0x001fc800080000ff */
[----:B------:R-:W-:-:S09]  /*0aa0*/  UISETP.NE.AND UP0, UPT, UR4, URZ, UPT ;  /* 0x000000ff0400728c */ /* 0x000fd2000bf05270 */
[----:B------:R-:W-:Y:S05]  /*0ab0*/  BRA.U !UP0, `(.L_x_14) ;  /* 0x0000000508e87547 */ /* 0x000fea000b800000 */
[C---:B------:R-:W-:Y:S01]  /*0ac0*/  DADD R16, R20.reuse, -100 ;  /* 0xc059000014107429 */ /* 0x040fe20000000000 */
[----:B------:R-:W-:Y:S01]  /*0ad0*/  BSSY.RECONVERGENT B1, `(.L_x_14) ;  /* 0x0000078000017945 */ /* 0x000fe20003800200 */
[----:B------:R-:W-:-:S06]  /*0ae0*/  DSETP.GTU.AND P0, PT, R20, R8, PT ;  /* 0x000000081400722a */ /* 0x000fcc0003f0c000 */
[----:B------:R-:W-:Y:S02]  /*0af0*/  DSETP.GTU.AND P1, PT, R16, R8, PT ;  /* 0x000000081000722a */ /* 0x000fe40003f2c000 */
[----:B------:R-:W-:-:S04]  /*0b00*/  DSETP.GE.AND P0, PT, R20, R10, !P0 ;  /* 0x0000000a1400722a */ /* 0x000fc80004706000 */
[----:B------:R-:W-:-:S06]  /*0b10*/  DSETP.GE.AND P1, PT, R16, R10, !P1 ;  /* 0x0000000a1000722a */ /* 0x000fcc0004f26000 */
[----:B------:R-:W-:-:S13]  /*0b20*/  PLOP3.LUT P0, PT, P0, P1, PT, 0xf8, 0x8f ;  /* 0x00000000008f781c */ /* 0x000fda0000703f70 */
[----:B------:R-:W-:Y:S05]  /*0b30*/  @P0 BRA `(.L_x_15) ;  /* 0x0000000400c40947 */ /* 0x000fea0003800000 */
[----:B------:R-:W0:Y:S01]  /*0b40*/  LDCU UR4, c[0x0][0x38c] ;  /* 0x00007180ff0477ac */ /* 0x000e220008000800 */
[----:B------:R-:W-:Y:S01]  /*0b50*/  DADD R14, R20, 100 ;  /* 0x40590000140e7429 */ /* 0x000fe20000000000 */
[----:B------:R-:W1:Y:S07]  /*0b60*/  LDCU.64 UR8, c[0x0][0x390] ;  /* 0x00007200ff0877ac */ /* 0x000e6e0008000a00 */
[C---:B------:R-:W-:Y:S02]  /*0b70*/  DSETP.GTU.AND P0, PT, R14.reuse, R8, PT ;  /* 0x000000080e00722a */ /* 0x040fe40003f0c000 */
[----:B------:R-:W-:Y:S01]  /*0b80*/  DSETP.GE.AND P1, PT, R14, R10, PT ;  /* 0x0000000a0e00722a */ /* 0x000fe20003f26000 */
[----:B0-----:R-:W-:Y:S08]  /*0b90*/  F2F.F64.F32 R22, UR4 ;  /* 0x0000000400167d10 */ /* 0x001ff00008201800 */
[----:B-1----:R-:W0:Y:S08]  /*0ba0*/  F2F.F64.F32 R24, UR8 ;  /* 0x0000000800187d10 */ /* 0x002e300008201800 */
[----:B------:R-:W1:Y:S01]  /*0bb0*/  F2F.F64.F32 R18, UR9 ;  /* 0x0000000900127d10 */ /* 0x000e620008201800 */
[----:B0-----:R-:W-:-:S08]  /*0bc0*/  DFMA R26, R24, -0.5, R22 ;  /* 0xbfe00000181a782b */ /* 0x001fd00000000016 */
[----:B-1----:R-:W-:Y:S01]  /*0bd0*/  DADD R8, R26, -R18 ;  /* 0x000000001a087229 */ /* 0x002fe20000000812 */
[----:B------:R-:W-:Y:S10]  /*0be0*/  @!P0 BRA P1, `(.L_x_15) ;  /* 0x0000000400988947 */ /* 0x000ff40000800000 */
[----:B------:R-:W-:-:S06]  /*0bf0*/  DSETP.GEU.AND P0, PT, R20, R26, PT ;  /* 0x0000001a1400722a */ /* 0x000fcc0003f0e000 */
[----:B------:R-:W-:-:S14]  /*0c00*/  DSETP.LEU.OR P0, PT, R20, R8, P0 ;  /* 0x000000081400722a */ /* 0x000fdc000070b400 */
[----:B------:R-:W-:Y:S05]  /*0c10*/  @P0 BRA `(.L_x_16) ;  /* 0x0000000000580947 */ /* 0x000fea0003800000 */
[----:B------:R-:W0:Y:S01]  /*0c20*/  MUFU.RCP64H R11, R19 ;  /* 0x00000013000b7308 */ /* 0x000e220000001800 */
[----:B------:R-:W-:Y:S01]  /*0c30*/  IMAD.MOV.U32 R10, RZ, RZ, 0x1 ;  /* 0x00000001ff0a7424 */ /* 0x000fe200078e00ff */
[----:B------:R-:W-:Y:S01]  /*0c40*/  DADD R20, R20, -R8 ;  /* 0x0000000014147229 */ /* 0x000fe20000000808 */
[----:B------:R-:W-:Y:S09]  /*0c50*/  BSSY.RECONVERGENT B2, `(.L_x_17) ;  /* 0x0000011000027945 */ /* 0x000ff20003800200 */
[----:B------:R-:W-:Y:S01]  /*0c60*/  FSETP.GEU.AND P1, PT, |R21|, 6.5827683646048100446e-37, PT ;  /* 0x036000001500780b */ /* 0x000fe20003f2e200 */
        /* <DEDUP_REMOVED lines=11> */
[----:B------:R-:W-:-:S07]  /*0d20*/  MOV R34, 0xd40 ;  /* 0x00000d4000227802 */ /* 0x000fce0000000f00 */
[----:B------:R-:W-:Y:S05]  /*0d30*/  CALL.REL.NOINC `($__internal_0_$__cuda_sm20_div_rn_f64_full) ;  /* 0x0000000c00c47944 */ /* 0x000fea0003c00000 */
[----:B------:R-:W-:Y:S02]  /*0d40*/  IMAD.MOV.U32 R12, RZ, RZ, R16 ;  /* 0x000000ffff0c7224 */ /* 0x000fe400078e0010 */
[----:B------:R-:W-:-:S07]  /*0d50*/  IMAD.MOV.U32 R13, RZ, RZ, R17 ;  /* 0x000000ffff0d7224 */ /* 0x000fce00078e0011 */
.L_x_18:
[----:B------:R-:W-:Y:S05]  /*0d60*/  BSYNC.RECONVERGENT B2 ;  /* 0x0000000000027941 */ /* 0x000fea0003800200 */
.L_x_17:
[----:B------:R-:W-:Y:S05]  /*0d70*/  BRA `(.L_x_15) ;  /* 0x0000000400347947 */ /* 0x000fea0003800000 */
.L_x_16:
[----:B------:R-:W-:Y:S02]  /*0d80*/  DSETP.GEU.AND P0, PT, R16, R26, PT ;  /* 0x0000001a1000722a */ /* 0x000fe40003f0e000 */
[----:B------:R-:W-:-:S04]  /*0d90*/  DFMA R22, R24, 0.5, R22 ;  /* 0x3fe000001816782b */ /* 0x000fc80000000016 */
[----:B------:R-:W-:-:S04]  /*0da0*/  DSETP.LEU.OR P0, PT, R16, R8, P0 ;  /* 0x000000081000722a */ /* 0x000fc8000070b400 */
[----:B------:R-:W-:-:S10]  /*0db0*/  DADD R10, R22, R18 ;  /* 0x00000000160a7229 */ /* 0x000fd40000000012 */
        /* <DEDUP_REMOVED lines=21> */
.L_x_21:
[----:B------:R-:W-:Y:S05]  /*0f10*/  BSYNC.RECONVERGENT B2 ;  /* 0x0000000000027941 */ /* 0x000fea0003800200 */
.L_x_20:
[----:B------:R-:W-:Y:S05]  /*0f20*/  BRA `(.L_x_15) ;  /* 0x0000000000c87947 */ /* 0x000fea0003800000 */
.L_x_19:
[----:B------:R-:W-:-:S06]  /*0f30*/  DSETP.GTU.AND P0, PT, R20, R10, PT ;  /* 0x0000000a1400722a */ /* 0x000fcc0003f0c000 */
[----:B------:R-:W-:-:S14]  /*0f40*/  DSETP.LEU.OR P0, PT, R20, R22, P0 ;  /* 0x000000161400722a */ /* 0x000fdc000070b400 */
[----:B------:R-:W-:Y:S05]  /*0f50*/  @P0 BRA `(.L_x_22) ;  /* 0x0000000000580947 */ /* 0x000fea0003800000 */
[----:B------:R-:W0:Y:S01]  /*0f60*/  MUFU.RCP64H R9, R19 ;  /* 0x0000001300097308 */ /* 0x000e220000001800 */
[----:B------:R-:W-:Y:S01]  /*0f70*/  IMAD.MOV.U32 R8, RZ, RZ, 0x1 ;  /* 0x00000001ff087424 */ /* 0x000fe200078e00ff */
[----:B------:R-:W-:Y:S01]  /*0f80*/  DADD R20, -R20, R10 ;  /* 0x0000000014147229 */ /* 0x000fe2000000010a */
        /* <DEDUP_REMOVED lines=17> */
.L_x_24:
[----:B------:R-:W-:Y:S05]  /*10a0*/  BSYNC.RECONVERGENT B2 ;  /* 0x0000000000027941 */ /* 0x000fea0003800200 */
.L_x_23:
[----:B------:R-:W-:Y:S05]  /*10b0*/  BRA `(.L_x_15) ;  /* 0x0000000000647947 */ /* 0x000fea0003800000 */
.L_x_22:
[----:B------:R-:W-:Y:S01]  /*10c0*/  DSETP.GTU.AND P0, PT, R14, R10, PT ;  /* 0x0000000a0e00722a */ /* 0x000fe20003f0c000 */
[----:B------:R-:W-:-:S05]  /*10d0*/  CS2R R12, SRZ ;  /* 0x00000000000c7805 */ /* 0x000fca000001ff00 */
        /* <DEDUP_REMOVED lines=20> */
[----:B------:R-:W-:Y:S01]  /*1220*/  MOV R12, R16 ;  /* 0x00000010000c7202 */ /* 0x000fe20000000f00 */
[----:B------:R-:W-:-:S07]  /*1230*/  IMAD.MOV.U32 R13, RZ, RZ, R17 ;  /* 0x000000ffff0d7224 */ /* 0x000fce00078e0011 */
.L_x_25:
[----:B------:R-:W-:Y:S05]  /*1240*/  BSYNC.RECONVERGENT B2 ;  /* 0x0000000000027941 */ /* 0x000fea0003800200 */
.L_x_15:
[----:B------:R-:W-:Y:S05]  /*1250*/  BSYNC.RECONVERGENT B1 ;  /* 0x0000000000017941 */ /* 0x000fea0003800200 */
.L_x_14:
[----:B------:R-:W0:Y:S01]  /*1260*/  LDCU.U8 UR4, c[0x0][0x398] ;  /* 0x00007300ff0477ac */ /* 0x000e220008000000 */
[----:B------:R-:W-:Y:S02]  /*1270*/  IMAD.MOV.U32 R8, RZ, RZ, 0x0 ;  /* 0x00000000ff087424 */ /* 0x000fe400078e00ff */
[----:B------:R-:W-:Y:S01]  /*1280*/  IMAD.MOV.U32 R9, RZ, RZ, 0x3ff00000 ;  /* 0x3ff00000ff097424 */ /* 0x000fe200078e00ff */
[----:B0-----:R-:W-:-:S04]  /*1290*/  UPRMT UR4, UR4, 0x8880, URZ ;  /* 0x0000888004047896 */ /* 0x001fc800080000ff */
[----:B------:R-:W-:-:S09]  /*12a0*/  UISETP.NE.AND UP0, UPT, UR4, URZ, UPT ;  /* 0x000000ff0400728c */ /* 0x000fd2000bf05270 */
[----:B------:R-:W-:Y:S05]  /*12b0*/  BRA.U !UP0, `(.L_x_26) ;  /* 0x0000000508107547 */ /* 0x000fea000b800000 */
[----:B------:R-:W0:Y:S01]  /*12c0*/  LDCU UR5, c[0x0][0x3a0] ;  /* 0x00007400ff0577ac */ /* 0x000e220008000800 */
[----:B------:R-:W-:Y:S01]  /*12d0*/  BSSY.RECONVERGENT B1, `(.L_x_26) ;  /* 0x0000042000017945 */ /* 0x000fe20003800200 */
[----:B------:R-:W1:Y:S01]  /*12e0*/  LDCU UR4, c[0x0][0x39c] ;  /* 0x00007380ff0477ac */ /* 0x000e620008000800 */
[----:B0-----:R-:W0:Y:S08]  /*12f0*/  F2F.F64.F32 R10, UR5 ;  /* 0x00000005000a7d10 */ /* 0x001e300008201800 */
[----:B-1----:R-:W1:Y:S01]  /*1300*/  F2F.F64.F32 R14, UR4 ;  /* 0x00000004000e7d10 */ /* 0x002e620008201800 */
[----:B0-----:R-:W-:-:S02]  /*1310*/  DSETP.GTU.AND P0, PT, R30, R10, PT ;  /* 0x0000000a1e00722a */ /* 0x001fc40003f0c000 */
[----:B-1----:R-:W-:-:S14]  /*1320*/  DSETP.GE.AND P1, PT, R30, R14, PT ;  /* 0x0000000e1e00722a */ /* 0x002fdc0003f26000 */
[----:B------:R-:W-:Y:S05]  /*1330*/  @!P0 BRA P1, `(.L_x_27) ;  /* 0x0000000000ec8947 */ /* 0x000fea0000800000 */
[----:B------:R-:W0:Y:S02]  /*1340*/  LDC R18, c[0x0][0x3a4] ;  /* 0x0000e900ff127b82 */ /* 0x000e240000000800 */
[----:B0-----:R-:W-:-:S06]  /*1350*/  FADD R8, -R18, UR4 ;  /* 0x0000000412087e21 */ /* 0x001fcc0008000100 */
[----:B------:R-:W0:Y:S02]  /*1360*/  F2F.F64.F32 R8, R8 ;  /* 0x0000000800087310 */ /* 0x000e240000201800 */
[----:B0-----:R-:W-:-:S06]  /*1370*/  DSETP.GT.AND P0, PT, R30, R8, PT ;  /* 0x000000081e00722a */ /* 0x001fcc0003f04000 */
[----:B------:R-:W-:-:S14]  /*1380*/  DSETP.GEU.OR P0, PT, R30, R14, !P0 ;  /* 0x0000000e1e00722a */ /* 0x000fdc000470e400 */
[----:B------:R-:W-:Y:S05]  /*1390*/  @P0 BRA `(.L_x_28) ;  /* 0x00000000005c0947 */ /* 0x000fea0003800000 */
[----:B------:R-:W0:Y:S01]  /*13a0*/  F2F.F64.F32 R18, R18 ;  /* 0x0000001200127310 */ /* 0x000e220000201800 */
[----:B------:R-:W-:Y:S01]  /*13b0*/  IMAD.MOV.U32 R10, RZ, RZ, 0x1 ;  /* 0x00000001ff0a7424 */ /* 0x000fe200078e00ff */
[----:B------:R-:W-:Y:S01]  /*13c0*/  DADD R20, -R8, R30 ;  /* 0x0000000008147229 */ /* 0x000fe2000000011e */
[----:B------:R-:W-:Y:S09]  /*13d0*/  BSSY.RECONVERGENT B2, `(.L_x_29) ;  /* 0x0000012000027945 */ /* 0x000ff20003800200 */
[----:B------:R-:W-:Y:S01]  /*13e0*/  FSETP.GEU.AND P1, PT, |R21|, 6.5827683646048100446e-37, PT ;  /* 0x036000001500780b */ /* 0x000fe20003f2e200 */
[----:B0-----:R-:W0:Y:S02]  /*13f0*/  MUFU.RCP64H R11, R19 ;  /* 0x00000013000b7308 */ /* 0x001e240000001800 */
        /* <DEDUP_REMOVED lines=15> */
.L_x_30:
[----:B------:R-:W-:Y:S05]  /*14f0*/  BSYNC.RECONVERGENT B2 ;  /* 0x0000000000027941 */ /* 0x000fea0003800200 */
.L_x_29:
[----:B------:R-:W-:Y:S05]  /*1500*/  BRA `(.L_x_27) ;  /* 0x0000000000787947 */ /* 0x000fea0003800000 */
.L_x_28:
[----:B------:R-:W0:Y:S02]  /*1510*/  LDC R18, c[0x0][0x3a8] ;  /* 0x0000ea00ff127b82 */ /* 0x000e240000000800 */
[----:B0-----:R-:W-:-:S04]  /*1520*/  FADD R0, R18, UR5 ;  /* 0x0000000512007e21 */ /* 0x001fc80008000000 */
[----:B------:R-:W0:Y:S02]  /*1530*/  F2F.F64.F32 R8, R0 ;  /* 0x0000000000087310 */ /* 0x000e240000201800 */
[----:B0-----:R-:W-:Y:S01]  /*1540*/  DSETP.GEU.AND P0, PT, R30, R8, PT ;  /* 0x000000081e00722a */ /* 0x001fe20003f0e000 */
[----:B------:R-:W-:-:S05]  /*1550*/  CS2R R8, SRZ ;  /* 0x0000000000087805 */ /* 0x000fca000001ff00 */
[----:B------:R-:W-:-:S14]  /*1560*/  DSETP.LEU.OR P0, PT, R30, R10, P0 ;  /* 0x0000000a1e00722a */ /* 0x000fdc000070b400 */
        /* <DEDUP_REMOVED lines=22> */
.L_x_32:
[----:B------:R-:W-:Y:S05]  /*16d0*/  BSYNC.RECONVERGENT B2 ;  /* 0x0000000000027941 */ /* 0x000fea0003800200 */
.L_x_31:
[----:B------:R-:W-:-:S11]  /*16e0*/  DADD R8, -R8, 1 ;  /* 0x3ff0000008087429 */ /* 0x000fd60000000100 */
.L_x_27:
[----:B------:R-:W-:Y:S05]  /*16f0*/  BSYNC.RECONVERGENT B1 ;  /* 0x0000000000017941 */ /* 0x000fea0003800200 */
.L_x_26:
[----:B------:R-:W0:Y:S01]  /*1700*/  LDCU.U8 UR4, c[0x0][0x3ac] ;  /* 0x00007580ff0477ac */ /* 0x000e220008000000 */
[----:B------:R-:W-:Y:S02]  /*1710*/  IMAD.MOV.U32 R14, RZ, RZ, 0x0 ;  /* 0x00000000ff0e7424 */ /* 0x000fe400078e00ff */
[----:B------:R-:W-:Y:S01]  /*1720*/  IMAD.MOV.U32 R15, RZ, RZ, 0x3ff00000 ;  /* 0x3ff00000ff0f7424 */ /* 0x000fe200078e00ff */
[----:B0-----:R-:W-:-:S04]  /*1730*/  UPRMT UR4, UR4, 0x8880, URZ ;  /* 0x0000888004047896 */ /* 0x001fc800080000ff */
[----:B------:R-:W-:-:S09]  /*1740*/  UISETP.NE.AND UP0, UPT, UR4, URZ, UPT ;  /* 0x000000ff0400728c */ /* 0x000fd2000bf05270 */
[----:B------:R-:W-:Y:S05]  /*1750*/  BRA.U !UP0, `(.L_x_33) ;  /* 0x0000000508147547 */ /* 0x000fea000b800000 */
[----:B------:R-:W0:Y:S01]  /*1760*/  LDCU.64 UR4, c[0x0][0x3b0] ;  /* 0x00007600ff0477ac */ /* 0x000e220008000a00 */
[----:B------:R-:W-:Y:S01]  /*1770*/  BSSY.RECONVERGENT B1, `(.L_x_33) ;  /* 0x0000043000017945 */ /* 0x000fe20003800200 */
[----:B0-----:R-:W0:Y:S08]  /*1780*/  F2F.F64.F32 R10, UR5 ;  /* 0x00000005000a7d10 */ /* 0x001e300008201800 */
[----:B------:R-:W1:Y:S01]  /*1790*/  F2F.F64.F32 R16, UR4 ;  /* 0x0000000400107d10 */ /* 0x000e620008201800 */
        /* <DEDUP_REMOVED lines=11> */
[----:B------:R-:W-:Y:S01]  /*1850*/  DADD R20, R6, -R14 ;  /* 0x0000000006147229 */ /* 0x000fe2000000080e */
        /* <DEDUP_REMOVED lines=18> */
.L_x_37:
[----:B------:R-:W-:Y:S05]  /*1980*/  BSYNC.RECONVERGENT B2 ;  /* 0x0000000000027941 */ /* 0x000fea0003800200 */
.L_x_36:
[----:B------:R-:W-:Y:S01]  /*1990*/  MOV R14, R6 ;  /* 0x00000006000e7202 */ /* 0x000fe20000000f00 */
[----:B------:R-:W-:Y:S01]  /*19a0*/  IMAD.MOV.U32 R15, RZ, RZ, R7 ;  /* 0x000000ffff0f7224 */ /* 0x000fe200078e0007 */
[----:B------:R-:W-:Y:S06]  /*19b0*/  BRA `(.L_x_34) ;  /* 0x0000000000787947 */ /* 0x000fec0003800000 */
.L_x_35:
[----:B------:R-:W0:Y:S01]  /*19c0*/  LDC R18, c[0x0][0x3bc] ;  /* 0x0000ef00ff127b82 */ /* 0x000e220000000800 */
[----:B------:R-:W-:Y:S01]  /*19d0*/  DSETP.GT.AND P0, PT, R30, R10, PT ;  /* 0x0000000a1e00722a */ /* 0x000fe20003f04000 */
[----:B0-----:R-:W-:-:S04]  /*19e0*/  FADD R0, R18, UR5 ;  /* 0x0000000512007e21 */ /* 0x001fc80008000000 */
[----:B------:R-:W0:Y:S02]  /*19f0*/  F2F.F64.F32 R14, R0 ;  /* 0x00000000000e7310 */ /* 0x000e240000201800 */
[----:B0-----:R-:W-:Y:S01]  /*1a00*/  DSETP.GEU.OR P0, PT, R6, R14, !P0 ;  /* 0x0000000e0600722a */ /* 0x001fe2000470e400 */
[----:B------:R-:W-:-:S13]  /*1a10*/  CS2R R14, SRZ ;  /* 0x00000000000e7805 */ /* 0x000fda000001ff00 */
        /* <DEDUP_REMOVED lines=22> */
.L_x_39:
[----:B------:R-:W-:Y:S05]  /*1b80*/  BSYNC.RECONVERGENT B2 ;  /* 0x0000000000027941 */ /* 0x000fea0003800200 */
.L_x_38:
[----:B------:R-:W-:-:S11]  /*1b90*/  DADD R14, -R6, 1 ;  /* 0x3ff00000060e7429 */ /* 0x000fd60000000100 */
.L_x_34:
[----:B------:R-:W-:Y:S05]  /*1ba0*/  BSYNC.RECONVERGENT B1 ;  /* 0x0000000000017941 */ /* 0x000fea0003800200 */
.L_x_33:
[----:B------:R-:W-:Y:S01]  /*1bb0*/  DMUL R8, R8, R12 ;  /* 0x0000000c08087228 */ /* 0x000fe20000000000 */
[----:B------:R-:W0:Y:S07]  /*1bc0*/  LDC.64 R6, c[0x0][0x3c8] ;  /* 0x0000f200ff067b82 */ /* 0x000e2e0000000a00 */
[----:B------:R-:W-:-:S10]  /*1bd0*/  DMUL R8, R8, R14 ;  /* 0x0000000e08087228 */ /* 0x000fd40000000000 */
[----:B------:R-:W1:Y:S01]  /*1be0*/  F2F.F32.F64 R9, R8 ;  /* 0x0000000800097310 */ /* 0x000e620000301000 */
[----:B0-----:R-:W-:-:S05]  /*1bf0*/  IMAD.WIDE R32, R32, 0x4, R6 ;  /* 0x0000000420207825 */ /* 0x001fca00078e0206 */
[----:B------:R-:W-:Y:S04]  /*1c00*/  STG.E desc[UR6][R32.64], R5 ;  /* 0x0000000520007986 */ /* 0x000fe8000c101906 */
[----:B------:R-:W-:Y:S04]  /*1c10*/  STG.E desc[UR6][R32.64+0x4], R4 ;  /* 0x0000040420007986 */ /* 0x000fe8000c101906 */
[----:B------:R-:W-:Y:S04]  /*1c20*/  STG.E desc[UR6][R32.64+0x8], R3 ;  /* 0x0000080320007986 */ /* 0x000fe8000c101906 */
[----:B-1----:R-:W-:Y:S01]  /*1c30*/  STG.E desc[UR6][R32.64+0xc], R9 ;  /* 0x00000c0920007986 */ /* 0x002fe2000c101906 */
[----:B------:R-:W-:Y:S05]  /*1c40*/  EXIT ;  /* 0x000000000000794d */ /* 0x000fea0003800000 */
        .weak           $__internal_0_$__cuda_sm20_div_rn_f64_full
        .type           $__internal_0_$__cuda_sm20_div_rn_f64_full,@function
        .size           $__internal_0_$__cuda_sm20_div_rn_f64_full,(.L_x_46 - $__internal_0_$__cuda_sm20_div_rn_f64_full)
$__internal_0_$__cuda_sm20_div_rn_f64_full:
[C---:B------:R-:W-:Y:S01]  /*1c50*/  FSETP.GEU.AND P0, PT, |R19|.reuse, 1.469367938527859385e-39, PT ;  /* 0x001000001300780b */ /* 0x040fe20003f0e200 */
[----:B------:R-:W-:Y:S01]  /*1c60*/  IMAD.MOV.U32 R22, RZ, RZ, 0x1 ;  /* 0x00000001ff167424 */ /* 0x000fe200078e00ff */
[----:B------:R-:W-:Y:S01]  /*1c70*/  LOP3.LUT R16, R19, 0x800fffff, RZ, 0xc0, !PT ;  /* 0x800fffff13107812 */ /* 0x000fe200078ec0ff */
[----:B------:R-:W-:Y:S01]  /*1c80*/  IMAD.MOV.U32 R0, RZ, RZ, 0x1ca00000 ;  /* 0x1ca00000ff007424 */ /* 0x000fe200078e00ff */
[C---:B------:R-:W-:Y:S01]  /*1c90*/  FSETP.GEU.AND P2, PT, |R21|.reuse, 1.469367938527859385e-39, PT ;  /* 0x001000001500780b */ /* 0x040fe20003f4e200 */
[----:B------:R-:W-:Y:S01]  /*1ca0*/  BSSY.RECONVERGENT B0, `(.L_x_40) ;  /* 0x0000052000007945 */ /* 0x000fe20003800200 */
[----:B------:R-:W-:Y:S01]  /*1cb0*/  LOP3.LUT R17, R16, 0x3ff00000, RZ, 0xfc, !PT ;  /* 0x3ff0000010117812 */ /* 0x000fe200078efcff */
[----:B------:R-:W-:Y:S01]  /*1cc0*/  IMAD.MOV.U32 R16, RZ, RZ, R18 ;  /* 0x000000ffff107224 */ /* 0x000fe200078e0012 */
[----:B------:R-:W-:Y:S02]  /*1cd0*/  LOP3.LUT R2, R21, 0x7ff00000, RZ, 0xc0, !PT ;  /* 0x7ff0000015027812 */ /* 0x000fe400078ec0ff */
[----:B------:R-:W-:-:S03]  /*1ce0*/  LOP3.LUT R33, R19, 0x7ff00000, RZ, 0xc0, !PT ;  /* 0x7ff0000013217812 */ /* 0x000fc600078ec0ff */
[----:B------:R-:W-:Y:S01]  /*1cf0*/  @!P0 DMUL R16, R18, 8.98846567431157953865e+307 ;  /* 0x7fe0000012108828 */ /* 0x000fe20000000000 */
[----:B------:R-:W-:-:S03]  /*1d00*/  ISETP.GE.U32.AND P1, PT, R2, R33, PT ;  /* 0x000000210200720c */ /* 0x000fc60003f26070 */
[----:B------:R-:W-:Y:S01]  /*1d10*/  @!P2 LOP3.LUT R25, R19, 0x7ff00000, RZ, 0xc0, !PT ;  /* 0x7ff000001319a812 */ /* 0x000fe200078ec0ff */
[----:B------:R-:W-:Y:S01]  /*1d20*/  @!P2 IMAD.MOV.U32 R28, RZ, RZ, RZ ;  /* 0x000000ffff1ca224 */ /* 0x000fe200078e00ff */
[----:B------:R-:W0:Y:S02]  /*1d30*/  MUFU.RCP64H R23, R17 ;  /* 0x0000001100177308 */ /* 0x000e240000001800 */
[----:B------:R-:W-:Y:S02]  /*1d40*/  @!P2 ISETP.GE.U32.AND P3, PT, R2, R25, PT ;  /* 0x000000190200a20c */ /* 0x000fe40003f66070 */
[----:B------:R-:W-:Y:S02]  /*1d50*/  @!P0 LOP3.LUT R33, R17, 0x7ff00000, RZ, 0xc0, !PT ;  /* 0x7ff0000011218812 */ /* 0x000fe400078ec0ff */
[----:B------:R-:W-:Y:S01]  /*1d60*/  @!P2 SEL R25, R0, 0x63400000, !P3 ;  /* 0x634000000019a807 */ /* 0x000fe20005800000 */
[----:B0-----:R-:W-:-:S08]  /*1d70*/  DFMA R26, R22, -R16, 1 ;  /* 0x3ff00000161a742b */ /* 0x001fd00000000810 */
[----:B------:R-:W-:-:S08]  /*1d80*/  DFMA R26, R26, R26, R26 ;  /* 0x0000001a1a1a722b */ /* 0x000fd0000000001a */
[----:B------:R-:W-:Y:S01]  /*1d90*/  DFMA R26, R22, R26, R22 ;  /* 0x0000001a161a722b */ /* 0x000fe20000000016 */
[--C-:B------:R-:W-:Y:S02]  /*1da0*/  @!P2 LOP3.LUT R22, R25, 0x80000000, R21.reuse, 0xf8, !PT ;  /* 0x800000001916a812 */ /* 0x100fe400078ef815 */
[----:B------:R-:W-:Y:S02]  /*1db0*/  SEL R23, R0, 0x63400000, !P1 ;  /* 0x6340000000177807 */ /* 0x000fe40004800000 */
[----:B------:R-:W-:Y:S01]  /*1dc0*/  @!P2 LOP3.LUT R29, R22, 0x100000, RZ, 0xfc, !PT ;  /* 0x00100000161da812 */ /* 0x000fe200078efcff */
[----:B------:R-:W-:Y:S02]  /*1dd0*/  IMAD.MOV.U32 R22, RZ, RZ, R20 ;  /* 0x000000ffff167224 */ /* 0x000fe400078e0014 */
[----:B------:R-:W-:Y:S01]  /*1de0*/  DFMA R24, R26, -R16, 1 ;  /* 0x3ff000001a18742b */ /* 0x000fe20000000810 */
[----:B------:R-:W-:-:S06]  /*1df0*/  LOP3.LUT R23, R23, 0x800fffff, R21, 0xf8, !PT ;  /* 0x800fffff17177812 */ /* 0x000fcc00078ef815 */
[----:B------:R-:W-:Y:S02]  /*1e00*/  @!P2 DFMA R22, R22, 2, -R28 ;  /* 0x400000001616a82b */ /* 0x000fe4000000081c */
[----:B------:R-:W-:-:S08]  /*1e10*/  DFMA R24, R26, R24, R26 ;  /* 0x000000181a18722b */ /* 0x000fd0000000001a */
[----:B------:R-:W-:-:S08]  /*1e20*/  DMUL R26, R24, R22 ;  /* 0x00000016181a7228 */ /* 0x000fd00000000000 */
[----:B------:R-:W-:-:S08]  /*1e30*/  DFMA R28, R26, -R16, R22 ;  /* 0x800000101a1c722b */ /* 0x000fd00000000016 */
[----:B------:R-:W-:Y:S01]  /*1e40*/  DFMA R28, R24, R28, R26 ;  /* 0x0000001c181c722b */ /* 0x000fe2000000001a */
[----:B------:R-:W-:Y:S01]  /*1e50*/  IMAD.MOV.U32 R24, RZ, RZ, R2 ;  /* 0x000000ffff187224 */ /* 0x000fe200078e0002 */
[----:B------:R-:W-:-:S05]  /*1e60*/  @!P2 LOP3.LUT R24, R23, 0x7ff00000, RZ, 0xc0, !PT ;  /* 0x7ff000001718a812 */ /* 0x000fca00078ec0ff */
[----:B------:R-:W-:-:S05]  /*1e70*/  VIADD R25, R24, 0xffffffff ;  /* 0xffffffff18197836 */ /* 0x000fca0000000000 */
[----:B------:R-:W-:Y:S01]  /*1e80*/  ISETP.GT.U32.AND P0, PT, R25, 0x7feffffe, PT ;  /* 0x7feffffe1900780c */ /* 0x000fe20003f04070 */
[----:B------:R-:W-:-:S05]  /*1e90*/  VIADD R25, R33, 0xffffffff ;  /* 0xffffffff21197836 */ /* 0x000fca0000000000 */
[----:B------:R-:W-:-:S13]  /*1ea0*/  ISETP.GT.U32.OR P0, PT, R25, 0x7feffffe, P0 ;  /* 0x7feffffe1900780c */ /* 0x000fda0000704470 */
[----:B------:R-:W-:Y:S05]  /*1eb0*/  @P0 BRA `(.L_x_41) ;  /* 0x00000000006c0947 */ /* 0x000fea0003800000 */
[----:B------:R-:W-:-:S04]  /*1ec0*/  LOP3.LUT R21, R19, 0x7ff00000, RZ, 0xc0, !PT ;  /* 0x7ff0000013157812 */ /* 0x000fc800078ec0ff */
[CC--:B------:R-:W-:Y:S02]  /*1ed0*/  VIADDMNMX R20, R2.reuse, -R21.reuse, 0xb9600000, !PT ;  /* 0xb960000002147446 */ /* 0x0c0fe40007800915 */
[----:B------:R-:W-:Y:S02]  /*1ee0*/  ISETP.GE.U32.AND P0, PT, R2, R21, PT ;  /* 0x000000150200720c */ /* 0x000fe40003f06070 */
[----:B------:R-:W-:Y:S02]  /*1ef0*/  VIMNMX R20, PT, PT, R20, 0x46a00000, PT ;  /* 0x46a0000014147848 */ /* 0x000fe40003fe0100 */
[----:B------:R-:W-:-:S05]  /*1f00*/  SEL R21, R0, 0x63400000, !P0 ;  /* 0x6340000000157807 */ /* 0x000fca0004000000 */
[----:B------:R-:W-:Y:S01]  /*1f10*/  IMAD.IADD R0, R20, 0x1, -R21 ;  /* 0x0000000114007824 */ /* 0x000fe200078e0a15 */
[----:B------:R-:W-:-:S03]  /*1f20*/  MOV R20, RZ ;  /* 0x000000ff00147202 */ /* 0x000fc60000000f00 */
[----:B------:R-:W-:-:S06]  /*1f30*/  VIADD R21, R0, 0x7fe00000 ;  /* 0x7fe0000000157836 */ /* 0x000fcc0000000000 */
[----:B------:R-:W-:-:S10]  /*1f40*/  DMUL R26, R28, R20 ;  /* 0x000000141c1a7228 */ /* 0x000fd40000000000 */
[----:B------:R-:W-:-:S13]  /*1f50*/  FSETP.GTU.AND P0, PT, |R27|, 1.469367938527859385e-39, PT ;  /* 0x001000001b00780b */ /* 0x000fda0003f0c200 */
[----:B------:R-:W-:Y:S05]  /*1f60*/  @P0 BRA `(.L_x_42) ;  /* 0x0000000000940947 */ /* 0x000fea0003800000 */
[----:B------:R-:W-:Y:S01]  /*1f70*/  DFMA R16, R28, -R16, R22 ;  /* 0x800000101c10722b */ /* 0x000fe20000000016 */
[----:B------:R-:W-:-:S09]  /*1f80*/  IMAD.MOV.U32 R20, RZ, RZ, RZ ;  /* 0x000000ffff147224 */ /* 0x000fd200078e00ff */
[C---:B------:R-:W-:Y:S02]  /*1f90*/  FSETP.NEU.AND P0, PT, R17.reuse, RZ, PT ;  /* 0x000000ff1100720b */ /* 0x040fe40003f0d000 */
[----:B------:R-:W-:-:S04]  /*1fa0*/  LOP3.LUT R19, R17, 0x80000000, R19, 0x48, !PT ;  /* 0x8000000011137812 */ /* 0x000fc800078e4813 */
[----:B------:R-:W-:-:S07]  /*1fb0*/  LOP3.LUT R21, R19, R21, RZ, 0xfc, !PT ;  /* 0x0000001513157212 */ /* 0x000fce00078efcff */
[----:B------:R-:W-:Y:S05]  /*1fc0*/  @!P0 BRA `(.L_x_42) ;  /* 0x00000000007c8947 */ /* 0x000fea0003800000 */
[----:B------:R-:W-:Y:S01]  /*1fd0*/  IMAD.MOV R17, RZ, RZ, -R0 ;  /* 0x000000ffff117224 */ /* 0x000fe200078e0a00 */
[----:B------:R-:W-:Y:S01]  /*1fe0*/  DMUL.RP R20, R28, R20 ;  /* 0x000000141c147228 */ /* 0x000fe20000008000 */
[----:B------:R-:W-:-:S06]  /*1ff0*/  IMAD.MOV.U32 R16, RZ, RZ, RZ ;  /* 0x000000ffff107224 */ /* 0x000fcc00078e00ff */
[----:B------:R-:W-:-:S03]  /*2000*/  DFMA R16, R26, -R16, R28 ;  /* 0x800000101a10722b */ /* 0x000fc6000000001c */
[----:B------:R-:W-:-:S03]  /*2010*/  LOP3.LUT R19, R21, R19, RZ, 0x3c, !PT ;  /* 0x0000001315137212 */ /* 0x000fc600078e3cff */
[----:B------:R-:W-:-:S04]  /*2020*/  IADD3 R16, PT, PT, -R0, -0x43300000, RZ ;  /* 0xbcd0000000107810 */ /* 0x000fc80007ffe1ff */
[----:B------:R-:W-:-:S04]  /*2030*/  FSETP.NEU.AND P0, PT, |R17|, R16, PT ;  /* 0x000000101100720b */ /* 0x000fc80003f0d200 */
[----:B------:R-:W-:Y:S02]  /*2040*/  FSEL R26, R20, R26, !P0 ;  /* 0x0000001a141a7208 */ /* 0x000fe40004000000 */
[----:B------:R-:W-:Y:S01]  /*2050*/  FSEL R27, R19, R27, !P0 ;  /* 0x0000001b131b7208 */ /* 0x000fe20004000000 */
[----:B------:R-:W-:Y:S06]  /*2060*/  BRA `(.L_x_42) ;  /* 0x0000000000547947 */ /* 0x000fec0003800000 */
.L_x_41:
[----:B------:R-:W-:-:S14]  /*2070*/  DSETP.NAN.AND P0, PT, R20, R20, PT ;  /* 0x000000141400722a */ /* 0x000fdc0003f08000 */
[----:B------:R-:W-:Y:S05]  /*2080*/  @P0 BRA `(.L_x_43) ;  /* 0x0000000000440947 */ /* 0x000fea0003800000 */
[----:B------:R-:W-:-:S14]  /*2090*/  DSETP.NAN.AND P0, PT, R18, R18, PT ;  /* 0x000000121200722a */ /* 0x000fdc0003f08000 */
[----:B------:R-:W-:Y:S05]  /*20a0*/  @P0 BRA `(.L_x_44) ;  /* 0x0000000000300947 */ /* 0x000fea0003800000 */
[----:B------:R-:W-:Y:S01]  /*20b0*/  ISETP.NE.AND P0, PT, R24, R33, PT ;  /* 0x000000211800720c */ /* 0x000fe20003f05270 */
[----:B------:R-:W-:Y:S02]  /*20c0*/  IMAD.MOV.U32 R26, RZ, RZ, 0x0 ;  /* 0x00000000ff1a7424 */ /* 0x000fe400078e00ff */
[----:B------:R-:W-:-:S10]  /*20d0*/  IMAD.MOV.U32 R27, RZ, RZ, -0x80000 ;  /* 0xfff80000ff1b7424 */ /* 0x000fd400078e00ff */
[----:B------:R-:W-:Y:S05]  /*20e0*/  @!P0 BRA `(.L_x_42) ;  /* 0x0000000000348947 */ /* 0x000fea0003800000 */
[----:B------:R-:W-:Y:S02]  /*20f0*/  ISETP.NE.AND P0, PT, R24, 0x7ff00000, PT ;  /* 0x7ff000001800780c */ /* 0x000fe40003f05270 */
[----:B------:R-:W-:Y:S02]  /*2100*/  LOP3.LUT R27, R21, 0x80000000, R19, 0x48, !PT ;  /* 0x80000000151b7812 */ /* 0x000fe400078e4813 */
[----:B------:R-:W-:-:S13]  /*2110*/  ISETP.EQ.OR P0, PT, R33, RZ, !P0 ;  /* 0x000000ff2100720c */ /* 0x000fda0004702670 */
[----:B------:R-:W-:Y:S01]  /*2120*/  @P0 LOP3.LUT R0, R27, 0x7ff00000, RZ, 0xfc, !PT ;  /* 0x7ff000001b000812 */ /* 0x000fe200078efcff */
[----:B------:R-:W-:Y:S02]  /*2130*/  @!P0 IMAD.MOV.U32 R26, RZ, RZ, RZ ;  /* 0x000000ffff1a8224 */ /* 0x000fe400078e00ff */
[----:B------:R-:W-:Y:S02]  /*2140*/  @P0 IMAD.MOV.U32 R26, RZ, RZ, RZ ;  /* 0x000000ffff1a0224 */ /* 0x000fe400078e00ff */
[----:B------:R-:W-:Y:S01]  /*2150*/  @P0 IMAD.MOV.U32 R27, RZ, RZ, R0 ;  /* 0x000000ffff1b0224 */ /* 0x000fe200078e0000 */
[----:B------:R-:W-:Y:S06]  /*2160*/  BRA `(.L_x_42) ;  /* 0x0000000000147947 */ /* 0x000fec0003800000 */
.L_x_44:
[----:B------:R-:W-:Y:S01]  /*2170*/  LOP3.LUT R27, R19, 0x80000, RZ, 0xfc, !PT ;  /* 0x00080000131b7812 */ /* 0x000fe200078efcff */
[----:B------:R-:W-:Y:S01]  /*2180*/  IMAD.MOV.U32 R26, RZ, RZ, R18 ;  /* 0x000000ffff1a7224 */ /* 0x000fe200078e0012 */
[----:B------:R-:W-:Y:S06]  /*2190*/  BRA `(.L_x_42) ;  /* 0x0000000000087947 */ /* 0x000fec0003800000 */
.L_x_43:
[----:B------:R-:W-:Y:S01]  /*21a0*/  LOP3.LUT R27, R21, 0x80000, RZ, 0xfc, !PT ;  /* 0x00080000151b7812 */ /* 0x000fe200078efcff */
[----:B------:R-:W-:-:S07]  /*21b0*/  IMAD.MOV.U32 R26, RZ, RZ, R20 ;  /* 0x000000ffff1a7224 */ /* 0x000fce00078e0014 */
.L_x_42:
[----:B------:R-:W-:Y:S05]  /*21c0*/  BSYNC.RECONVERGENT B0 ;  /* 0x0000000000007941 */ /* 0x000fea0003800200 */
.L_x_40:
[----:B------:R-:W-:Y:S02]  /*21d0*/  IMAD.MOV.U32 R35, RZ, RZ, 0x0 ;  /* 0x00000000ff237424 */ /* 0x000fe400078e00ff */
[----:B------:R-:W-:Y:S02]  /*21e0*/  IMAD.MOV.U32 R16, RZ, RZ, R26 ;  /* 0x000000ffff107224 */ /* 0x000fe400078e001a */
[----:B------:R-:W-:Y:S01]  /*21f0*/  IMAD.MOV.U32 R17, RZ, RZ, R27 ;  /* 0x000000ffff117224 */ /* 0x000fe200078e001b */
[----:B------:R-:W-:Y:S06]  /*2200*/  RET.REL.NODEC R34 `(_Z15HSLSelectKerneliibfffbffffbffffPKfPf) ;  /* 0xffffffdc227c7950 */ /* 0x000fec0003c3ffff */
.L_x_45:
[----:B------:R-:W-:-:S00]  /*2210*/  BRA `(.L_x_45) ;  /* 0xfffffffc00fc7947 */ /* 0x000fc0000383ffff */
[----:B------:R-:W-:-:S00]  /*2220*/  NOP ;  /* 0x0000000000007918 */ /* 0x000fc00000000000 */
        /* <DEDUP_REMOVED lines=13> */
.L_x_46:


//--------------------- .nv.shared.reserved.0     --------------------------
	.section	.nv.shared.reserved.0,"aw",@nobits
	.weak		__nv_reservedSMEM_offset_0_alias
	.size		__nv_reservedSMEM_offset_0_alias, 0, 64
	.other		__nv_reservedSMEM_offset_0_alias,@"STO_CUDA_RESERVED_SHARED STV_DEFAULT"
__nv_reservedSMEM_offset_0_alias:
	.zero		0
	.zero		64


//--------------------- .nv.constant0._Z15HSLSelectKerneliibfffbffffbffffPKfPf --------------------------
	.section	.nv.constant0._Z15HSLSelectKerneliibfffbffffbffffPKfPf,"a",@progbits
	.sectionflags	@""
	.align	4
.nv.constant0._Z15HSLSelectKerneliibfffbffffbffffPKfPf:
	.zero		976


//--------------------- SYMBOLS --------------------------

	.type		.nv.reservedSmem.offset0,@object
	.size		.nv.reservedSmem.offset0,0x4
